//
// Generated by NVIDIA NVVM Compiler
//
// Compiler Build ID: CL-36424714
// Cuda compilation tools, release 13.0, V13.0.88
// Based on NVVM 20.0.0
//

.version 9.0
.target sm_100
.address_size 64

	// .globl	_Z4testIyEvPT_
.global .align 4 .b8 d_error[4];
// _ZZ3foovE7share_v has been demoted
// _ZZ5foo_2vE7share_v has been demoted
// _ZZ5foo_3vE7share_v has been demoted
.global .align 4 .b8 dmem[400];
// _ZZ10mykernel_1PhlPjE4temp has been demoted
// _ZZ18histogram256KernelvE6s_Hist has been demoted
.global .align 4 .u32 g_mutex;
.extern .shared .align 16 .b8 share_array[];
.extern .shared .align 16 .b8 share[];
.extern .shared .align 16 .b8 sm[];

.visible .entry _Z4testIyEvPT_(
	.param .u64 .ptr .align 1 _Z4testIyEvPT__param_0
)
{
	.reg .b32 	%r<2>;
	.reg .b64 	%rd<8>;

	ld.param.u64 	%rd1, [_Z4testIyEvPT__param_0];
	cvta.to.global.u64 	%rd2, %rd1;
	mov.u32 	%r1, %tid.x;
	cvt.u64.u32 	%rd3, %r1;
	atom.global.add.u64 	%rd4, [%rd2], %rd3;
	atom.global.exch.b64 	%rd5, [%rd2+16], %rd3;
	add.s64 	%rd6, %rd3, -1;
	atom.relaxed.global.cas.b64 	%rd7, [%rd2+56], %rd6, %rd3;
	ret;

}
	// .globl	_Z4testIfEvPT_
.visible .entry _Z4testIfEvPT_(
	.param .u64 .ptr .align 1 _Z4testIfEvPT__param_0
)
{
	.reg .b32 	%r<4>;
	.reg .b32 	%f<3>;
	.reg .b64 	%rd<3>;

	ld.param.u64 	%rd1, [_Z4testIfEvPT__param_0];
	cvta.to.global.u64 	%rd2, %rd1;
	mov.u32 	%r1, %tid.x;
	cvt.rn.f32.u32 	%f1, %r1;
	atom.global.add.f32 	%f2, [%rd2], %f1;
	mov.b32 	%r2, %f1;
	atom.global.exch.b32 	%r3, [%rd2+8], %r2;
	ret;

}
	// .globl	_Z4testIdEvPT_
.visible .entry _Z4testIdEvPT_(
	.param .u64 .ptr .align 1 _Z4testIdEvPT__param_0
)
{
	.reg .b32 	%r<2>;
	.reg .b64 	%rd<3>;
	.reg .b64 	%fd<3>;

	ld.param.u64 	%rd1, [_Z4testIdEvPT__param_0];
	cvta.to.global.u64 	%rd2, %rd1;
	mov.u32 	%r1, %tid.x;
	cvt.rn.f64.u32 	%fd1, %r1;
	atom.global.add.f64 	%fd2, [%rd2], %fd1;
	ret;

}
	// .globl	_Z3foov
.visible .entry _Z3foov()
{
	.reg .pred 	%p<7>;
	.reg .b32 	%r<54>;
	// demoted variable
	.shared .align 4 .u32 _ZZ3foovE7share_v;
	mov.u32 	%r53, %tid.x;
	setp.gt.u32 	%p1, %r53, 63;
	@%p1 bra 	$L__BB3_7;
	mov.u32 	%r2, %ntid.x;
	add.s32 	%r22, %r53, %r2;
	max.u32 	%r23, %r22, 64;
	setp.lt.u32 	%p2, %r22, 64;
	selp.u32 	%r24, 1, 0, %p2;
	add.s32 	%r25, %r22, %r24;
	sub.s32 	%r26, %r23, %r25;
	div.u32 	%r27, %r26, %r2;
	add.s32 	%r3, %r27, %r24;
	and.b32  	%r28, %r3, 3;
	setp.eq.s32 	%p3, %r28, 3;
	@%p3 bra 	$L__BB3_4;
	add.s32 	%r29, %r3, 1;
	and.b32  	%r30, %r29, 3;
	shl.b32 	%r31, %r53, 2;
	mov.u32 	%r32, share_array;
	add.s32 	%r50, %r32, %r31;
	shl.b32 	%r5, %r2, 2;
	neg.s32 	%r49, %r30;
	mad.lo.s32 	%r53, %r2, %r30, %r53;
$L__BB3_3:
	.pragma "nounroll";
	atom.shared.add.u32 	%r33, [%r50], 1;
	atom.shared.add.u32 	%r34, [share_array], 1;
	add.s32 	%r50, %r50, %r5;
	add.s32 	%r49, %r49, 1;
	setp.ne.s32 	%p4, %r49, 0;
	@%p4 bra 	$L__BB3_3;
$L__BB3_4:
	setp.lt.u32 	%p5, %r3, 3;
	@%p5 bra 	$L__BB3_7;
	shl.b32 	%r13, %r2, 2;
	shl.b32 	%r35, %r53, 2;
	mov.u32 	%r36, share_array;
	add.s32 	%r52, %r36, %r35;
	shl.b32 	%r15, %r2, 4;
	shl.b32 	%r16, %r2, 3;
	mul.lo.s32 	%r17, %r2, 12;
$L__BB3_6:
	atom.shared.add.u32 	%r37, [%r52], 1;
	atom.shared.add.u32 	%r38, [share_array], 1;
	add.s32 	%r39, %r52, %r13;
	atom.shared.add.u32 	%r40, [%r39], 1;
	atom.shared.add.u32 	%r41, [share_array], 1;
	add.s32 	%r42, %r52, %r16;
	atom.shared.add.u32 	%r43, [%r42], 1;
	atom.shared.add.u32 	%r44, [share_array], 1;
	add.s32 	%r45, %r52, %r17;
	atom.shared.add.u32 	%r46, [%r45], 1;
	atom.shared.add.u32 	%r47, [share_array], 1;
	add.s32 	%r53, %r53, %r13;
	add.s32 	%r52, %r52, %r15;
	setp.lt.u32 	%p6, %r53, 64;
	@%p6 bra 	$L__BB3_6;
$L__BB3_7:
	atom.shared.add.u32 	%r48, [_ZZ3foovE7share_v], 1;
	ret;

}
	// .globl	_Z5foo_2v
.visible .entry _Z5foo_2v()
{
	.reg .pred 	%p<7>;
	.reg .b32 	%r<61>;
	// demoted variable
	.shared .align 4 .u32 _ZZ5foo_2vE7share_v;
	mov.u32 	%r60, %tid.x;
	setp.gt.u32 	%p1, %r60, 63;
	@%p1 bra 	$L__BB4_7;
	mov.u32 	%r2, %ntid.x;
	add.s32 	%r22, %r60, %r2;
	max.u32 	%r23, %r22, 64;
	setp.lt.u32 	%p2, %r22, 64;
	selp.u32 	%r24, 1, 0, %p2;
	add.s32 	%r25, %r22, %r24;
	sub.s32 	%r26, %r23, %r25;
	div.u32 	%r27, %r26, %r2;
	add.s32 	%r3, %r27, %r24;
	and.b32  	%r28, %r3, 3;
	setp.eq.s32 	%p3, %r28, 3;
	@%p3 bra 	$L__BB4_4;
	add.s32 	%r29, %r3, 1;
	and.b32  	%r30, %r29, 3;
	shl.b32 	%r31, %r60, 2;
	mov.u32 	%r32, share_array;
	add.s32 	%r57, %r32, %r31;
	shl.b32 	%r5, %r2, 2;
	neg.s32 	%r56, %r30;
	mad.lo.s32 	%r60, %r2, %r30, %r60;
$L__BB4_3:
	.pragma "nounroll";
	atom.shared.add.u32 	%r33, [%r57], 1;
	atom.shared.add.u32 	%r34, [share_array], 1;
	atom.shared.add.u32 	%r35, [share_array], 1;
	add.s32 	%r57, %r57, %r5;
	add.s32 	%r56, %r56, 1;
	setp.ne.s32 	%p4, %r56, 0;
	@%p4 bra 	$L__BB4_3;
$L__BB4_4:
	setp.lt.u32 	%p5, %r3, 3;
	@%p5 bra 	$L__BB4_7;
	shl.b32 	%r13, %r2, 2;
	shl.b32 	%r36, %r60, 2;
	mov.u32 	%r37, share_array;
	add.s32 	%r59, %r37, %r36;
	shl.b32 	%r15, %r2, 4;
	shl.b32 	%r16, %r2, 3;
	mul.lo.s32 	%r17, %r2, 12;
$L__BB4_6:
	atom.shared.add.u32 	%r38, [%r59], 1;
	atom.shared.add.u32 	%r39, [share_array], 1;
	atom.shared.add.u32 	%r40, [share_array], 1;
	add.s32 	%r41, %r59, %r13;
	atom.shared.add.u32 	%r42, [%r41], 1;
	atom.shared.add.u32 	%r43, [share_array], 1;
	atom.shared.add.u32 	%r44, [share_array], 1;
	add.s32 	%r45, %r59, %r16;
	atom.shared.add.u32 	%r46, [%r45], 1;
	atom.shared.add.u32 	%r47, [share_array], 1;
	atom.shared.add.u32 	%r48, [share_array], 1;
	add.s32 	%r49, %r59, %r17;
	atom.shared.add.u32 	%r50, [%r49], 1;
	atom.shared.add.u32 	%r51, [share_array], 1;
	atom.shared.add.u32 	%r52, [share_array], 1;
	add.s32 	%r60, %r60, %r13;
	add.s32 	%r59, %r59, %r15;
	setp.lt.u32 	%p6, %r60, 64;
	@%p6 bra 	$L__BB4_6;
$L__BB4_7:
	atom.shared.add.u32 	%r53, [_ZZ5foo_2vE7share_v], 1;
	atom.shared.add.u32 	%r54, [_ZZ5foo_2vE7share_v], 1;
	atom.shared.add.u32 	%r55, [_ZZ5foo_2vE7share_v], 1;
	ret;

}
	// .globl	_Z5foo_3v
.visible .entry _Z5foo_3v()
{
	.reg .b32 	%r<2>;
	// demoted variable
	.shared .align 4 .u32 _ZZ5foo_3vE7share_v;
	atom.shared.add.u32 	%r1, [_ZZ5foo_3vE7share_v], 1;
	ret;

}
	// .globl	_Z5foo_4v
.visible .entry _Z5foo_4v()
{
	.reg .b32 	%r<3>;

	atom.shared.add.u32 	%r1, [share], 1;
	atom.global.add.u32 	%r2, [dmem], 1;
	ret;

}
	// .globl	_Z5foo_5v
.visible .entry _Z5foo_5v()
{
	.reg .b32 	%r<3>;
	.reg .b64 	%rd<2>;

	atom.add.u32 	%r1, [%rd1], 1;
	atom.shared.add.u32 	%r2, [share], 1;
	ret;

}
	// .globl	_Z5foo_6v
.visible .entry _Z5foo_6v()
{
	.reg .b32 	%r<2>;

	atom.shared.add.u32 	%r1, [share], 1;
	ret;

}
	// .globl	_Z5foo_7i
.visible .entry _Z5foo_7i(
	.param .u32 _Z5foo_7i_param_0
)
{
	.reg .pred 	%p<2>;
	.reg .b32 	%r<5>;

	ld.param.u32 	%r1, [_Z5foo_7i_param_0];
	setp.gt.s32 	%p1, %r1, 1;
	mov.u32 	%r2, share;
	selp.b32 	%r3, %r2, 0, %p1;
	atom.shared.add.u32 	%r4, [%r3], 1;
	ret;

}
	// .globl	_Z6kernelPj
.visible .entry _Z6kernelPj(
	.param .u64 .ptr .align 1 _Z6kernelPj_param_0
)
{
	.reg .b32 	%r<5>;
	.reg .b64 	%rd<3>;

	ld.param.u64 	%rd1, [_Z6kernelPj_param_0];
	cvta.to.global.u64 	%rd2, %rd1;
	ld.global.u32 	%r1, [%rd2];
	st.shared.u32 	[sm+4], %r1;
	ld.global.u32 	%r2, [%rd2+4];
	atom.shared.or.b32 	%r3, [sm+4], %r2;
	ld.shared.u32 	%r4, [sm+4];
	st.global.u32 	[%rd2+4], %r4;
	ret;

}
	// .globl	_Z8kernel_1Pj
.visible .entry _Z8kernel_1Pj(
	.param .u64 .ptr .align 1 _Z8kernel_1Pj_param_0
)
{
	.reg .b32 	%r<5>;
	.reg .b64 	%rd<3>;

	ld.param.u64 	%rd1, [_Z8kernel_1Pj_param_0];
	cvta.to.global.u64 	%rd2, %rd1;
	ld.global.u32 	%r1, [%rd2];
	st.shared.u32 	[sm+4], %r1;
	ld.global.u32 	%r2, [%rd2+4];
	atom.shared.or.b32 	%r3, [sm+4], %r2;
	ld.shared.u32 	%r4, [sm+4];
	st.global.u32 	[%rd2+4], %r4;
	ret;

}
	// .globl	_Z8kernel_2Pj
.visible .entry _Z8kernel_2Pj(
	.param .u64 .ptr .align 1 _Z8kernel_2Pj_param_0
)
{
	.reg .b32 	%r<5>;
	.reg .b64 	%rd<3>;

	ld.param.u64 	%rd1, [_Z8kernel_2Pj_param_0];
	cvta.to.global.u64 	%rd2, %rd1;
	ld.global.u32 	%r1, [%rd2];
	st.shared.u32 	[sm+4], %r1;
	ld.global.u32 	%r2, [%rd2+4];
	atom.shared.or.b32 	%r3, [sm+56], %r2;
	ld.shared.u32 	%r4, [sm+56];
	st.global.u32 	[%rd2+4], %r4;
	ret;

}
	// .globl	_Z1kv
.visible .entry _Z1kv()
{


	trap;

}
	// .globl	_Z8mykernelPj
.visible .entry _Z8mykernelPj(
	.param .u64 .ptr .align 1 _Z8mykernelPj_param_0
)
{
	.reg .b32 	%r<10>;
	.reg .b64 	%rd<5>;

	ld.param.u64 	%rd1, [_Z8mykernelPj_param_0];
	cvta.to.global.u64 	%rd2, %rd1;
	mov.u32 	%r1, %tid.x;
	mov.u32 	%r2, %ctaid.x;
	mov.u32 	%r3, %ntid.x;
	mad.lo.s32 	%r4, %r2, %r3, %r1;
	shl.b32 	%r5, %r1, 2;
	mov.u32 	%r6, sm;
	add.s32 	%r7, %r6, %r5;
	atom.shared.or.b32 	%r8, [%r7], 1;
	ld.shared.u32 	%r9, [%r7];
	mul.wide.s32 	%rd3, %r4, 4;
	add.s64 	%rd4, %rd2, %rd3;
	st.global.u32 	[%rd4], %r9;
	ret;

}
	// .globl	_Z10mykernel_1PhlPj
.visible .entry _Z10mykernel_1PhlPj(
	.param .u64 .ptr .align 1 _Z10mykernel_1PhlPj_param_0,
	.param .u64 _Z10mykernel_1PhlPj_param_1,
	.param .u64 .ptr .align 1 _Z10mykernel_1PhlPj_param_2
)
{
	.reg .pred 	%p<3>;
	.reg .b16 	%rs<2>;
	.reg .b32 	%r<20>;
	.reg .b64 	%rd<13>;
	// demoted variable
	.shared .align 4 .b8 _ZZ10mykernel_1PhlPjE4temp[1024];
	ld.param.u64 	%rd5, [_Z10mykernel_1PhlPj_param_0];
	ld.param.u64 	%rd6, [_Z10mykernel_1PhlPj_param_1];
	ld.param.u64 	%rd7, [_Z10mykernel_1PhlPj_param_2];
	mov.u32 	%r1, %tid.x;
	shl.b32 	%r8, %r1, 2;
	mov.u32 	%r9, _ZZ10mykernel_1PhlPjE4temp;
	add.s32 	%r2, %r9, %r8;
	mov.b32 	%r10, 0;
	st.shared.u32 	[%r2], %r10;
	bar.sync 	0;
	mov.u32 	%r11, %ctaid.x;
	mov.u32 	%r3, %ntid.x;
	mad.lo.s32 	%r19, %r11, %r3, %r1;
	cvt.s64.s32 	%rd12, %r19;
	setp.le.s64 	%p1, %rd6, %rd12;
	@%p1 bra 	$L__BB15_3;
	mov.u32 	%r12, %nctaid.x;
	mul.lo.s32 	%r5, %r3, %r12;
	cvta.to.global.u64 	%rd2, %rd5;
$L__BB15_2:
	add.s64 	%rd8, %rd2, %rd12;
	ld.global.u8 	%rs1, [%rd8];
	mul.wide.u16 	%r13, %rs1, 4;
	add.s32 	%r15, %r9, %r13;
	atom.shared.add.u32 	%r16, [%r15], 1;
	add.s32 	%r19, %r19, %r5;
	cvt.s64.s32 	%rd12, %r19;
	setp.gt.s64 	%p2, %rd6, %rd12;
	@%p2 bra 	$L__BB15_2;
$L__BB15_3:
	cvta.to.global.u64 	%rd9, %rd7;
	bar.sync 	0;
	mul.wide.u32 	%rd10, %r1, 4;
	add.s64 	%rd11, %rd9, %rd10;
	ld.shared.u32 	%r17, [%r2];
	atom.global.add.u32 	%r18, [%rd11], %r17;
	ret;

}
.entry _Z26vlc_encode_kernel_sm64huffv()
{
	.reg .b32 	%r<2>;

	atom.shared.or.b32 	%r1, [sm+20], 1;
	ret;

}
	// .globl	_Z18histogram256Kernelv
.visible .entry _Z18histogram256Kernelv()
{
	.reg .b32 	%r<6>;
	// demoted variable
	.shared .align 4 .b8 _ZZ18histogram256KernelvE6s_Hist[400];
	mov.u32 	%r1, %tid.x;
	shr.u32 	%r2, %r1, 1;
	mov.u32 	%r3, _ZZ18histogram256KernelvE6s_Hist;
	mad.lo.s32 	%r4, %r2, 40, %r3;
	atom.shared.add.u32 	%r5, [%r4+4000], 1;
	ret;

}
	// .globl	_Z4testIiEvPT_
.visible .entry _Z4testIiEvPT_(
	.param .u64 .ptr .align 1 _Z4testIiEvPT__param_0
)
{
	.reg .pred 	%p<2>;
	.reg .b32 	%r<20>;
	.reg .b64 	%rd<3>;

	ld.param.u64 	%rd2, [_Z4testIiEvPT__param_0];
	cvta.to.global.u64 	%rd1, %rd2;
	mov.u32 	%r1, %tid.x;
	atom.global.add.u32 	%r5, [%rd1], %r1;
	neg.s32 	%r6, %r1;
	atom.global.add.u32 	%r7, [%rd1+4], %r6;
	atom.global.exch.b32 	%r8, [%rd1+8], %r1;
	atom.global.max.s32 	%r9, [%rd1+12], %r1;
	atom.global.min.s32 	%r10, [%rd1+16], %r1;
	atom.global.inc.u32 	%r11, [%rd1+20], %r1;
	atom.global.dec.u32 	%r12, [%rd1+24], %r1;
	add.s32 	%r13, %r1, -1;
	atom.relaxed.global.cas.b32 	%r14, [%rd1+28], %r13, %r1;
	ld.global.u32 	%r19, [%rd1+28];
$L__BB18_1:
	atom.relaxed.global.cas.b32 	%r4, [%rd1+28], %r19, %r15;
	setp.ne.s32 	%p1, %r19, %r4;
	mov.u32 	%r19, %r4;
	@%p1 bra 	$L__BB18_1;
	atom.global.and.b32 	%r16, [%rd1+32], %r1;
	atom.global.or.b32 	%r17, [%rd1+36], %r1;
	atom.global.xor.b32 	%r18, [%rd1+40], %r1;
	ret;

}
	// .globl	_Z4testIjEvPT_
.visible .entry _Z4testIjEvPT_(
	.param .u64 .ptr .align 1 _Z4testIjEvPT__param_0
)
{
	.reg .pred 	%p<2>;
	.reg .b32 	%r<20>;
	.reg .b64 	%rd<3>;

	ld.param.u64 	%rd2, [_Z4testIjEvPT__param_0];
	cvta.to.global.u64 	%rd1, %rd2;
	mov.u32 	%r1, %tid.x;
	atom.global.add.u32 	%r5, [%rd1], %r1;
	neg.s32 	%r6, %r1;
	atom.global.add.u32 	%r7, [%rd1+4], %r6;
	atom.global.exch.b32 	%r8, [%rd1+8], %r1;
	atom.global.max.u32 	%r9, [%rd1+12], %r1;
	atom.global.min.u32 	%r10, [%rd1+16], %r1;
	atom.global.inc.u32 	%r11, [%rd1+20], %r1;
	atom.global.dec.u32 	%r12, [%rd1+24], %r1;
	add.s32 	%r13, %r1, -1;
	atom.relaxed.global.cas.b32 	%r14, [%rd1+28], %r13, %r1;
	ld.global.u32 	%r19, [%rd1+28];
$L__BB19_1:
	atom.relaxed.global.cas.b32 	%r4, [%rd1+28], %r19, %r15;
	setp.ne.s32 	%p1, %r19, %r4;
	mov.u32 	%r19, %r4;
	@%p1 bra 	$L__BB19_1;
	atom.global.and.b32 	%r16, [%rd1+32], %r1;
	atom.global.or.b32 	%r17, [%rd1+36], %r1;
	atom.global.xor.b32 	%r18, [%rd1+40], %r1;
	ret;

}


// ===== COMPILED SASS (sm_100) =====

	.target	sm_100

	.elftype	@"ET_EXEC"


//--------------------- .note.nv.tkinfo           --------------------------
	.section	.note.nv.tkinfo,"",@"SHT_NOTE"
	.sectionflags	@"SHF_NOTE_NV_TKINFO"
	.tkinfo
        /*0018*/ 	.word	0x00000002
        /*0030*/ 	.string	""
        /*0030*/ 	.string	"ptxas"
        /*0030*/ 	.string	"Cuda compilation tools, release 13.0, V13.0.88"
        /*0030*/ 	.string	"Build cuda_13.0.r13.0/compiler.36424714_0"
        /*0030*/ 	.string	"-arch sm_100 -m 64 "



//--------------------- .note.nv.cuinfo           --------------------------
	.section	.note.nv.cuinfo,"",@"SHT_NOTE"
	.sectionflags	@"SHF_NOTE_NV_CUINFO"
        /*0018*/ 	.short	0x0002
        /*001a*/ 	.short	0x0064
        /*001c*/ 	.short	0x0082
	.zero		2


//--------------------- .nv.info                  --------------------------
	.section	.nv.info,"",@"SHT_CUDA_INFO"
	.align	4


	//----- nvinfo : EIATTR_REGCOUNT
	.align		4
        /*0000*/ 	.byte	0x04, 0x2f
        /*0002*/ 	.short	(.L_4 - .L_3)
	.align		4
.L_3:
        /*0004*/ 	.word	index@(_Z4testIyEvPT_)
        /*0008*/ 	.word	0x0000000e


	//----- nvinfo : EIATTR_FRAME_SIZE
	.align		4
.L_4:
        /*000c*/ 	.byte	0x04, 0x11
        /*000e*/ 	.short	(.L_6 - .L_5)
	.align		4
.L_5:
        /*0010*/ 	.word	index@(_Z4testIyEvPT_)
        /*0014*/ 	.word	0x00000000


	//----- nvinfo : EIATTR_REGCOUNT
	.align		4
.L_6:
        /*0018*/ 	.byte	0x04, 0x2f
        /*001a*/ 	.short	(.L_8 - .L_7)
	.align		4
.L_7:
        /*001c*/ 	.word	index@(_Z4testIfEvPT_)
        /*0020*/ 	.word	0x0000000a


	//----- nvinfo : EIATTR_FRAME_SIZE
	.align		4
.L_8:
        /*0024*/ 	.byte	0x04, 0x11
        /*0026*/ 	.short	(.L_10 - .L_9)
	.align		4
.L_9:
        /*0028*/ 	.word	index@(_Z4testIfEvPT_)
        /*002c*/ 	.word	0x00000000


	//----- nvinfo : EIATTR_REGCOUNT
	.align		4
.L_10:
        /*0030*/ 	.byte	0x04, 0x2f
        /*0032*/ 	.short	(.L_12 - .L_11)
	.align		4
.L_11:
        /*0034*/ 	.word	index@(_Z4testIdEvPT_)
        /*0038*/ 	.word	0x00000008


	//----- nvinfo : EIATTR_FRAME_SIZE
	.align		4
.L_12:
        /*003c*/ 	.byte	0x04, 0x11
        /*003e*/ 	.short	(.L_14 - .L_13)
	.align		4
.L_13:
        /*0040*/ 	.word	index@(_Z4testIdEvPT_)
        /*0044*/ 	.word	0x00000000


	//----- nvinfo : EIATTR_REGCOUNT
	.align		4
.L_14:
        /*0048*/ 	.byte	0x04, 0x2f
        /*004a*/ 	.short	(.L_16 - .L_15)
	.align		4
.L_15:
        /*004c*/ 	.word	index@(_Z3foov)
        /*0050*/ 	.word	0x0000000c


	//----- nvinfo : EIATTR_FRAME_SIZE
	.align		4
.L_16:
        /*0054*/ 	.byte	0x04, 0x11
        /*0056*/ 	.short	(.L_18 - .L_17)
	.align		4
.L_17:
        /*0058*/ 	.word	index@(_Z3foov)
        /*005c*/ 	.word	0x00000000


	//----- nvinfo : EIATTR_REGCOUNT
	.align		4
.L_18:
        /*0060*/ 	.byte	0x04, 0x2f
        /*0062*/ 	.short	(.L_20 - .L_19)
	.align		4
.L_19:
        /*0064*/ 	.word	index@(_Z5foo_2v)
        /*0068*/ 	.word	0x0000000c


	//----- nvinfo : EIATTR_FRAME_SIZE
	.align		4
.L_20:
        /*006c*/ 	.byte	0x04, 0x11
        /*006e*/ 	.short	(.L_22 - .L_21)
	.align		4
.L_21:
        /*0070*/ 	.word	index@(_Z5foo_2v)
        /*0074*/ 	.word	0x00000000


	//----- nvinfo : EIATTR_REGCOUNT
	.align		4
.L_22:
        /*0078*/ 	.byte	0x04, 0x2f
        /*007a*/ 	.short	(.L_24 - .L_23)
	.align		4
.L_23:
        /*007c*/ 	.word	index@(_Z5foo_3v)
        /*0080*/ 	.word	0x00000004


	//----- nvinfo : EIATTR_FRAME_SIZE
	.align		4
.L_24:
        /*0084*/ 	.byte	0x04, 0x11
        /*0086*/ 	.short	(.L_26 - .L_25)
	.align		4
.L_25:
        /*0088*/ 	.word	index@(_Z5foo_3v)
        /*008c*/ 	.word	0x00000000


	//----- nvinfo : EIATTR_REGCOUNT
	.align		4
.L_26:
        /*0090*/ 	.byte	0x04, 0x2f
        /*0092*/ 	.short	(.L_28 - .L_27)
	.align		4
.L_27:
        /*0094*/ 	.word	index@(_Z5foo_4v)
        /*0098*/ 	.word	0x00000008


	//----- nvinfo : EIATTR_FRAME_SIZE
	.align		4
.L_28:
        /*009c*/ 	.byte	0x04, 0x11
        /*009e*/ 	.short	(.L_30 - .L_29)
	.align		4
.L_29:
        /*00a0*/ 	.word	index@(_Z5foo_4v)
        /*00a4*/ 	.word	0x00000000


	//----- nvinfo : EIATTR_REGCOUNT
	.align		4
.L_30:
        /*00a8*/ 	.byte	0x04, 0x2f
        /*00aa*/ 	.short	(.L_32 - .L_31)
	.align		4
.L_31:
        /*00ac*/ 	.word	index@(_Z5foo_5v)
        /*00b0*/ 	.word	0x00000006


	//----- nvinfo : EIATTR_FRAME_SIZE
	.align		4
.L_32:
        /*00b4*/ 	.byte	0x04, 0x11
        /*00b6*/ 	.short	(.L_34 - .L_33)
	.align		4
.L_33:
        /*00b8*/ 	.word	index@(_Z5foo_5v)
        /*00bc*/ 	.word	0x00000000


	//----- nvinfo : EIATTR_REGCOUNT
	.align		4
.L_34:
        /*00c0*/ 	.byte	0x04, 0x2f
        /*00c2*/ 	.short	(.L_36 - .L_35)
	.align		4
.L_35:
        /*00c4*/ 	.word	index@(_Z5foo_6v)
        /*00c8*/ 	.word	0x00000004


	//----- nvinfo : EIATTR_FRAME_SIZE
	.align		4
.L_36:
        /*00cc*/ 	.byte	0x04, 0x11
        /*00ce*/ 	.short	(.L_38 - .L_37)
	.align		4
.L_37:
        /*00d0*/ 	.word	index@(_Z5foo_6v)
        /*00d4*/ 	.word	0x00000000


	//----- nvinfo : EIATTR_REGCOUNT
	.align		4
.L_38:
        /*00d8*/ 	.byte	0x04, 0x2f
        /*00da*/ 	.short	(.L_40 - .L_39)
	.align		4
.L_39:
        /*00dc*/ 	.word	index@(_Z5foo_7i)
        /*00e0*/ 	.word	0x00000004


	//----- nvinfo : EIATTR_FRAME_SIZE
	.align		4
.L_40:
        /*00e4*/ 	.byte	0x04, 0x11
        /*00e6*/ 	.short	(.L_42 - .L_41)
	.align		4
.L_41:
        /*00e8*/ 	.word	index@(_Z5foo_7i)
        /*00ec*/ 	.word	0x00000000


	//----- nvinfo : EIATTR_REGCOUNT
	.align		4
.L_42:
        /*00f0*/ 	.byte	0x04, 0x2f
        /*00f2*/ 	.short	(.L_44 - .L_43)
	.align		4
.L_43:
        /*00f4*/ 	.word	index@(_Z6kernelPj)
        /*00f8*/ 	.word	0x00000009


	//----- nvinfo : EIATTR_FRAME_SIZE
	.align		4
.L_44:
        /*00fc*/ 	.byte	0x04, 0x11
        /*00fe*/ 	.short	(.L_46 - .L_45)
	.align		4
.L_45:
        /*0100*/ 	.word	index@(_Z6kernelPj)
        /*0104*/ 	.word	0x00000000


	//----- nvinfo : EIATTR_REGCOUNT
	.align		4
.L_46:
        /*0108*/ 	.byte	0x04, 0x2f
        /*010a*/ 	.short	(.L_48 - .L_47)
	.align		4
.L_47:
        /*010c*/ 	.word	index@(_Z8kernel_1Pj)
        /*0110*/ 	.word	0x00000009


	//----- nvinfo : EIATTR_FRAME_SIZE
	.align		4
.L_48:
        /*0114*/ 	.byte	0x04, 0x11
        /*0116*/ 	.short	(.L_50 - .L_49)
	.align		4
.L_49:
        /*0118*/ 	.word	index@(_Z8kernel_1Pj)
        /*011c*/ 	.word	0x00000000


	//----- nvinfo : EIATTR_REGCOUNT
	.align		4
.L_50:
        /*0120*/ 	.byte	0x04, 0x2f
        /*0122*/ 	.short	(.L_52 - .L_51)
	.align		4
.L_51:
        /*0124*/ 	.word	index@(_Z8kernel_2Pj)
        /*0128*/ 	.word	0x00000009


	//----- nvinfo : EIATTR_FRAME_SIZE
	.align		4
.L_52:
        /*012c*/ 	.byte	0x04, 0x11
        /*012e*/ 	.short	(.L_54 - .L_53)
	.align		4
.L_53:
        /*0130*/ 	.word	index@(_Z8kernel_2Pj)
        /*0134*/ 	.word	0x00000000


	//----- nvinfo : EIATTR_REGCOUNT
	.align		4
.L_54:
        /*0138*/ 	.byte	0x04, 0x2f
        /*013a*/ 	.short	(.L_56 - .L_55)
	.align		4
.L_55:
        /*013c*/ 	.word	index@(_Z1kv)
        /*0140*/ 	.word	0x00000004


	//----- nvinfo : EIATTR_FRAME_SIZE
	.align		4
.L_56:
        /*0144*/ 	.byte	0x04, 0x11
        /*0146*/ 	.short	(.L_58 - .L_57)
	.align		4
.L_57:
        /*0148*/ 	.word	index@(_Z1kv)
        /*014c*/ 	.word	0x00000000


	//----- nvinfo : EIATTR_REGCOUNT
	.align		4
.L_58:
        /*0150*/ 	.byte	0x04, 0x2f
        /*0152*/ 	.short	(.L_60 - .L_59)
	.align		4
.L_59:
        /*0154*/ 	.word	index@(_Z8mykernelPj)
        /*0158*/ 	.word	0x0000000c


	//----- nvinfo : EIATTR_FRAME_SIZE
	.align		4
.L_60:
        /*015c*/ 	.byte	0x04, 0x11
        /*015e*/ 	.short	(.L_62 - .L_61)
	.align		4
.L_61:
        /*0160*/ 	.word	index@(_Z8mykernelPj)
        /*0164*/ 	.word	0x00000000


	//----- nvinfo : EIATTR_REGCOUNT
	.align		4
.L_62:
        /*0168*/ 	.byte	0x04, 0x2f
        /*016a*/ 	.short	(.L_64 - .L_63)
	.align		4
.L_63:
        /*016c*/ 	.word	index@(_Z10mykernel_1PhlPj)
        /*0170*/ 	.word	0x0000000a


	//----- nvinfo : EIATTR_FRAME_SIZE
	.align		4
.L_64:
        /*0174*/ 	.byte	0x04, 0x11
        /*0176*/ 	.short	(.L_66 - .L_65)
	.align		4
.L_65:
        /*0178*/ 	.word	index@(_Z10mykernel_1PhlPj)
        /*017c*/ 	.word	0x00000000


	//----- nvinfo : EIATTR_REGCOUNT
	.align		4
.L_66:
        /*0180*/ 	.byte	0x04, 0x2f
        /*0182*/ 	.short	(.L_68 - .L_67)
	.align		4
.L_67:
        /*0184*/ 	.word	index@(_Z26vlc_encode_kernel_sm64huffv)
        /*0188*/ 	.word	0x00000005


	//----- nvinfo : EIATTR_FRAME_SIZE
	.align		4
.L_68:
        /*018c*/ 	.byte	0x04, 0x11
        /*018e*/ 	.short	(.L_70 - .L_69)
	.align		4
.L_69:
        /*0190*/ 	.word	index@(_Z26vlc_encode_kernel_sm64huffv)
        /*0194*/ 	.word	0x00000000


	//----- nvinfo : EIATTR_REGCOUNT
	.align		4
.L_70:
        /*0198*/ 	.byte	0x04, 0x2f
        /*019a*/ 	.short	(.L_72 - .L_71)
	.align		4
.L_71:
        /*019c*/ 	.word	index@(_Z18histogram256Kernelv)
        /*01a0*/ 	.word	0x00000006


	//----- nvinfo : EIATTR_FRAME_SIZE
	.align		4
.L_72:
        /*01a4*/ 	.byte	0x04, 0x11
        /*01a6*/ 	.short	(.L_74 - .L_73)
	.align		4
.L_73:
        /*01a8*/ 	.word	index@(_Z18histogram256Kernelv)
        /*01ac*/ 	.word	0x00000000


	//----- nvinfo : EIATTR_REGCOUNT
	.align		4
.L_74:
        /*01b0*/ 	.byte	0x04, 0x2f
        /*01b2*/ 	.short	(.L_76 - .L_75)
	.align		4
.L_75:
        /*01b4*/ 	.word	index@(_Z4testIiEvPT_)
        /*01b8*/ 	.word	0x00000012


	//----- nvinfo : EIATTR_FRAME_SIZE
	.align		4
.L_76:
        /*01bc*/ 	.byte	0x04, 0x11
        /*01be*/ 	.short	(.L_78 - .L_77)
	.align		4
.L_77:
        /*01c0*/ 	.word	index@(_Z4testIiEvPT_)
        /*01c4*/ 	.word	0x00000000


	//----- nvinfo : EIATTR_REGCOUNT
	.align		4
.L_78:
        /*01c8*/ 	.byte	0x04, 0x2f
        /*01ca*/ 	.short	(.L_80 - .L_79)
	.align		4
.L_79:
        /*01cc*/ 	.word	index@(_Z4testIjEvPT_)
        /*01d0*/ 	.word	0x00000012


	//----- nvinfo : EIATTR_FRAME_SIZE
	.align		4
.L_80:
        /*01d4*/ 	.byte	0x04, 0x11
        /*01d6*/ 	.short	(.L_82 - .L_81)
	.align		4
.L_81:
        /*01d8*/ 	.word	index@(_Z4testIjEvPT_)
        /*01dc*/ 	.word	0x00000000


	//----- nvinfo : EIATTR_MIN_STACK_SIZE
	.align		4
.L_82:
        /*01e0*/ 	.byte	0x04, 0x12
        /*01e2*/ 	.short	(.L_84 - .L_83)
	.align		4
.L_83:
        /*01e4*/ 	.word	index@(_Z26vlc_encode_kernel_sm64huffv)
        /*01e8*/ 	.word	0x00000000


	//----- nvinfo : EIATTR_MIN_STACK_SIZE
	.align		4
.L_84:
        /*01ec*/ 	.byte	0x04, 0x12
        /*01ee*/ 	.short	(.L_86 - .L_85)
	.align		4
.L_85:
        /*01f0*/ 	.word	index@(_Z4testIjEvPT_)
        /*01f4*/ 	.word	0x00000000


	//----- nvinfo : EIATTR_MIN_STACK_SIZE
	.align		4
.L_86:
        /*01f8*/ 	.byte	0x04, 0x12
        /*01fa*/ 	.short	(.L_88 - .L_87)
	.align		4
.L_87:
        /*01fc*/ 	.word	index@(_Z4testIiEvPT_)
        /*0200*/ 	.word	0x00000000


	//----- nvinfo : EIATTR_MIN_STACK_SIZE
	.align		4
.L_88:
        /*0204*/ 	.byte	0x04, 0x12
        /*0206*/ 	.short	(.L_90 - .L_89)
	.align		4
.L_89:
        /*0208*/ 	.word	index@(_Z18histogram256Kernelv)
        /*020c*/ 	.word	0x00000000


	//----- nvinfo : EIATTR_MIN_STACK_SIZE
	.align		4
.L_90:
        /*0210*/ 	.byte	0x04, 0x12
        /*0212*/ 	.short	(.L_92 - .L_91)
	.align		4
.L_91:
        /*0214*/ 	.word	index@(_Z10mykernel_1PhlPj)
        /*0218*/ 	.word	0x00000000


	//----- nvinfo : EIATTR_MIN_STACK_SIZE
	.align		4
.L_92:
        /*021c*/ 	.byte	0x04, 0x12
        /*021e*/ 	.short	(.L_94 - .L_93)
	.align		4
.L_93:
        /*0220*/ 	.word	index@(_Z8mykernelPj)
        /*0224*/ 	.word	0x00000000


	//----- nvinfo : EIATTR_MIN_STACK_SIZE
	.align		4
.L_94:
        /*0228*/ 	.byte	0x04, 0x12
        /*022a*/ 	.short	(.L_96 - .L_95)
	.align		4
.L_95:
        /*022c*/ 	.word	index@(_Z1kv)
        /*0230*/ 	.word	0x00000000


	//----- nvinfo : EIATTR_MIN_STACK_SIZE
	.align		4
.L_96:
        /*0234*/ 	.byte	0x04, 0x12
        /*0236*/ 	.short	(.L_98 - .L_97)
	.align		4
.L_97:
        /*0238*/ 	.word	index@(_Z8kernel_2Pj)
        /*023c*/ 	.word	0x00000000


	//----- nvinfo : EIATTR_MIN_STACK_SIZE
	.align		4
.L_98:
        /*0240*/ 	.byte	0x04, 0x12
        /*0242*/ 	.short	(.L_100 - .L_99)
	.align		4
.L_99:
        /*0244*/ 	.word	index@(_Z8kernel_1Pj)
        /*0248*/ 	.word	0x00000000


	//----- nvinfo : EIATTR_MIN_STACK_SIZE
	.align		4
.L_100:
        /*024c*/ 	.byte	0x04, 0x12
        /*024e*/ 	.short	(.L_102 - .L_101)
	.align		4
.L_101:
        /*0250*/ 	.word	index@(_Z6kernelPj)
        /*0254*/ 	.word	0x00000000


	//----- nvinfo : EIATTR_MIN_STACK_SIZE
	.align		4
.L_102:
        /*0258*/ 	.byte	0x04, 0x12
        /*025a*/ 	.short	(.L_104 - .L_103)
	.align		4
.L_103:
        /*025c*/ 	.word	index@(_Z5foo_7i)
        /*0260*/ 	.word	0x00000000


	//----- nvinfo : EIATTR_MIN_STACK_SIZE
	.align		4
.L_104:
        /*0264*/ 	.byte	0x04, 0x12
        /*0266*/ 	.short	(.L_106 - .L_105)
	.align		4
.L_105:
        /*0268*/ 	.word	index@(_Z5foo_6v)
        /*026c*/ 	.word	0x00000000


	//----- nvinfo : EIATTR_MIN_STACK_SIZE
	.align		4
.L_106:
        /*0270*/ 	.byte	0x04, 0x12
        /*0272*/ 	.short	(.L_108 - .L_107)
	.align		4
.L_107:
        /*0274*/ 	.word	index@(_Z5foo_5v)
        /*0278*/ 	.word	0x00000000


	//----- nvinfo : EIATTR_MIN_STACK_SIZE
	.align		4
.L_108:
        /*027c*/ 	.byte	0x04, 0x12
        /*027e*/ 	.short	(.L_110 - .L_109)
	.align		4
.L_109:
        /*0280*/ 	.word	index@(_Z5foo_4v)
        /*0284*/ 	.word	0x00000000


	//----- nvinfo : EIATTR_MIN_STACK_SIZE
	.align		4
.L_110:
        /*0288*/ 	.byte	0x04, 0x12
        /*028a*/ 	.short	(.L_112 - .L_111)
	.align		4
.L_111:
        /*028c*/ 	.word	index@(_Z5foo_3v)
        /*0290*/ 	.word	0x00000000


	//----- nvinfo : EIATTR_MIN_STACK_SIZE
	.align		4
.L_112:
        /*0294*/ 	.byte	0x04, 0x12
        /*0296*/ 	.short	(.L_114 - .L_113)
	.align		4
.L_113:
        /*0298*/ 	.word	index@(_Z5foo_2v)
        /*029c*/ 	.word	0x00000000


	//----- nvinfo : EIATTR_MIN_STACK_SIZE
	.align		4
.L_114:
        /*02a0*/ 	.byte	0x04, 0x12
        /*02a2*/ 	.short	(.L_116 - .L_115)
	.align		4
.L_115:
        /*02a4*/ 	.word	index@(_Z3foov)
        /*02a8*/ 	.word	0x00000000


	//----- nvinfo : EIATTR_MIN_STACK_SIZE
	.align		4
.L_116:
        /*02ac*/ 	.byte	0x04, 0x12
        /*02ae*/ 	.short	(.L_118 - .L_117)
	.align		4
.L_117:
        /*02b0*/ 	.word	index@(_Z4testIdEvPT_)
        /*02b4*/ 	.word	0x00000000


	//----- nvinfo : EIATTR_MIN_STACK_SIZE
	.align		4
.L_118:
        /*02b8*/ 	.byte	0x04, 0x12
        /*02ba*/ 	.short	(.L_120 - .L_119)
	.align		4
.L_119:
        /*02bc*/ 	.word	index@(_Z4testIfEvPT_)
        /*02c0*/ 	.word	0x00000000


	//----- nvinfo : EIATTR_MIN_STACK_SIZE
	.align		4
.L_120:
        /*02c4*/ 	.byte	0x04, 0x12
        /*02c6*/ 	.short	(.L_122 - .L_121)
	.align		4
.L_121:
        /*02c8*/ 	.word	index@(_Z4testIyEvPT_)
        /*02cc*/ 	.word	0x00000000
.L_122:


//--------------------- .nv.compat                --------------------------
	.section	.nv.compat,"",@"SHT_CUDA_COMPAT_INFO"
	.align	4
        /*0000*/ 	.byte	0x02, 0x09, 0x00, 0x00, 0x02, 0x02, 0x01, 0x00, 0x02, 0x05, 0x05, 0x00, 0x03, 0x07, 0x01, 0x01
        /*0010*/ 	.byte	0x02, 0x03, 0x00, 0x00, 0x02, 0x06, 0x01, 0x00, 0x04, 0x0b, 0x08, 0x00, 0x09, 0x00, 0x00, 0x00
        /*0020*/ 	.byte	0x00, 0x00, 0x00, 0x00


//--------------------- .nv.info._Z4testIjEvPT_   --------------------------
	.section	.nv.info._Z4testIjEvPT_,"",@"SHT_CUDA_INFO"
	.sectionflags	@""
	.align	4


	//----- nvinfo : EIATTR_CUDA_API_VERSION
	.align		4
        /*0000*/ 	.byte	0x04, 0x37
        /*0002*/ 	.short	(.L_124 - .L_123)
.L_123:
        /*0004*/ 	.word	0x00000082


	//----- nvinfo : EIATTR_KPARAM_INFO
	.align		4
.L_124:
        /*0008*/ 	.byte	0x04, 0x17
        /*000a*/ 	.short	(.L_126 - .L_125)
.L_125:
        /*000c*/ 	.word	0x00000000
        /*0010*/ 	.short	0x0000
        /*0012*/ 	.short	0x0000
        /*0014*/ 	.byte	0x00, 0xf5, 0x21, 0x00


	//----- nvinfo : EIATTR_SPARSE_MMA_MASK
	.align		4
.L_126:
        /*0018*/ 	.byte	0x03, 0x50
        /*001a*/ 	.short	0x0000


	//----- nvinfo : EIATTR_MAXREG_COUNT
	.align		4
        /*001c*/ 	.byte	0x03, 0x1b
        /*001e*/ 	.short	0x00ff


	//----- nvinfo : EIATTR_MERCURY_ISA_VERSION
	.align		4
        /*0020*/ 	.byte	0x03, 0x5f
        /*0022*/ 	.short	0x0101


	//----- nvinfo : EIATTR_INT_WARP_WIDE_INSTR_OFFSETS
	.align		4
        /*0024*/ 	.byte	0x04, 0x31
        /*0026*/ 	.short	(.L_128 - .L_127)


	//   ....[0]....
.L_127:
        /*0028*/ 	.word	0x00000050


	//   ....[1]....
        /*002c*/ 	.word	0x000000b0


	//   ....[2]....
        /*0030*/ 	.word	0x000000c0


	//   ....[3]....
        /*0034*/ 	.word	0x000000d0


	//   ....[4]....
        /*0038*/ 	.word	0x00000100


	//   ....[5]....
        /*003c*/ 	.word	0x00000270


	//   ....[6]....
        /*0040*/ 	.word	0x00000280


	//   ....[7]....
        /*0044*/ 	.word	0x000002a0


	//   ....[8]....
        /*0048*/ 	.word	0x000002c0


	//----- nvinfo : EIATTR_VRC_CTA_INIT_COUNT
	.align		4
.L_128:
        /*004c*/ 	.byte	0x02, 0x4a
	.zero		1
	.zero		1


	//----- nvinfo : EIATTR_EXIT_INSTR_OFFSETS
	.align		4
        /*0050*/ 	.byte	0x04, 0x1c
        /*0052*/ 	.short	(.L_130 - .L_129)


	//   ....[0]....
.L_129:
        /*0054*/ 	.word	0x00000330


	//----- nvinfo : EIATTR_CRS_STACK_SIZE
	.align		4
.L_130:
        /*0058*/ 	.byte	0x04, 0x1e
        /*005a*/ 	.short	(.L_132 - .L_131)
.L_131:
        /*005c*/ 	.word	0x00000000


	//----- nvinfo : EIATTR_CBANK_PARAM_SIZE
	.align		4
.L_132:
        /*0060*/ 	.byte	0x03, 0x19
        /*0062*/ 	.short	0x0008


	//----- nvinfo : EIATTR_PARAM_CBANK
	.align		4
        /*0064*/ 	.byte	0x04, 0x0a
        /*0066*/ 	.short	(.L_134 - .L_133)
	.align		4
.L_133:
        /*0068*/ 	.word	index@(.nv.constant0._Z4testIjEvPT_)
        /*006c*/ 	.short	0x0380
        /*006e*/ 	.short	0x0008


	//----- nvinfo : EIATTR_SW_WAR
	.align		4
.L_134:
        /*0070*/ 	.byte	0x04, 0x36
        /*0072*/ 	.short	(.L_136 - .L_135)
.L_135:
        /*0074*/ 	.word	0x00000008
.L_136:


//--------------------- .nv.info._Z4testIiEvPT_   --------------------------
	.section	.nv.info._Z4testIiEvPT_,"",@"SHT_CUDA_INFO"
	.sectionflags	@""
	.align	4


	//----- nvinfo : EIATTR_CUDA_API_VERSION
	.align		4
        /*0000*/ 	.byte	0x04, 0x37
        /*0002*/ 	.short	(.L_138 - .L_137)
.L_137:
        /*0004*/ 	.word	0x00000082


	//----- nvinfo : EIATTR_KPARAM_INFO
	.align		4
.L_138:
        /*0008*/ 	.byte	0x04, 0x17
        /*000a*/ 	.short	(.L_140 - .L_139)
.L_139:
        /*000c*/ 	.word	0x00000000
        /*0010*/ 	.short	0x0000
        /*0012*/ 	.short	0x0000
        /*0014*/ 	.byte	0x00, 0xf5, 0x21, 0x00


	//----- nvinfo : EIATTR_SPARSE_MMA_MASK
	.align		4
.L_140:
        /*0018*/ 	.byte	0x03, 0x50
        /*001a*/ 	.short	0x0000


	//----- nvinfo : EIATTR_MAXREG_COUNT
	.align		4
        /*001c*/ 	.byte	0x03, 0x1b
        /*001e*/ 	.short	0x00ff


	//----- nvinfo : EIATTR_MERCURY_ISA_VERSION
	.align		4
        /*0020*/ 	.byte	0x03, 0x5f
        /*0022*/ 	.short	0x0101


	//----- nvinfo : EIATTR_INT_WARP_WIDE_INSTR_OFFSETS
	.align		4
        /*0024*/ 	.byte	0x04, 0x31
        /*0026*/ 	.short	(.L_142 - .L_141)


	//   ....[0]....
.L_141:
        /*0028*/ 	.word	0x00000050


	//   ....[1]....
        /*002c*/ 	.word	0x000000b0


	//   ....[2]....
        /*0030*/ 	.word	0x000000c0


	//   ....[3]....
        /*0034*/ 	.word	0x000000d0


	//   ....[4]....
        /*0038*/ 	.word	0x00000100


	//   ....[5]....
        /*003c*/ 	.word	0x00000270


	//   ....[6]....
        /*0040*/ 	.word	0x00000280


	//   ....[7]....
        /*0044*/ 	.word	0x000002a0


	//   ....[8]....
        /*0048*/ 	.word	0x000002c0


	//----- nvinfo : EIATTR_VRC_CTA_INIT_COUNT
	.align		4
.L_142:
        /*004c*/ 	.byte	0x02, 0x4a
	.zero		1
	.zero		1


	//----- nvinfo : EIATTR_EXIT_INSTR_OFFSETS
	.align		4
        /*0050*/ 	.byte	0x04, 0x1c
        /*0052*/ 	.short	(.L_144 - .L_143)


	//   ....[0]....
.L_143:
        /*0054*/ 	.word	0x00000330


	//----- nvinfo : EIATTR_CRS_STACK_SIZE
	.align		4
.L_144:
        /*0058*/ 	.byte	0x04, 0x1e
        /*005a*/ 	.short	(.L_146 - .L_145)
.L_145:
        /*005c*/ 	.word	0x00000000


	//----- nvinfo : EIATTR_CBANK_PARAM_SIZE
	.align		4
.L_146:
        /*0060*/ 	.byte	0x03, 0x19
        /*0062*/ 	.short	0x0008


	//----- nvinfo : EIATTR_PARAM_CBANK
	.align		4
        /*0064*/ 	.byte	0x04, 0x0a
        /*0066*/ 	.short	(.L_148 - .L_147)
	.align		4
.L_147:
        /*0068*/ 	.word	index@(.nv.constant0._Z4testIiEvPT_)
        /*006c*/ 	.short	0x0380
        /*006e*/ 	.short	0x0008


	//----- nvinfo : EIATTR_SW_WAR
	.align		4
.L_148:
        /*0070*/ 	.byte	0x04, 0x36
        /*0072*/ 	.short	(.L_150 - .L_149)
.L_149:
        /*0074*/ 	.word	0x00000008
.L_150:


//--------------------- .nv.info._Z18histogram256Kernelv --------------------------
	.section	.nv.info._Z18histogram256Kernelv,"",@"SHT_CUDA_INFO"
	.sectionflags	@""
	.align	4


	//----- nvinfo : EIATTR_CUDA_API_VERSION
	.align		4
        /*0000*/ 	.byte	0x04, 0x37
        /*0002*/ 	.short	(.L_152 - .L_151)
.L_151:
        /*0004*/ 	.word	0x00000082


	//----- nvinfo : EIATTR_SPARSE_MMA_MASK
	.align		4
.L_152:
        /*0008*/ 	.byte	0x03, 0x50
        /*000a*/ 	.short	0x0000


	//----- nvinfo : EIATTR_MAXREG_COUNT
	.align		4
        /*000c*/ 	.byte	0x03, 0x1b
        /*000e*/ 	.short	0x00ff


	//----- nvinfo : EIATTR_MERCURY_ISA_VERSION
	.align		4
        /*0010*/ 	.byte	0x03, 0x5f
        /*0012*/ 	.short	0x0101


	//----- nvinfo : EIATTR_VRC_CTA_INIT_COUNT
	.align		4
        /*0014*/ 	.byte	0x02, 0x4a
	.zero		1
	.zero		1


	//----- nvinfo : EIATTR_EXIT_INSTR_OFFSETS
	.align		4
        /*0018*/ 	.byte	0x04, 0x1c
        /*001a*/ 	.short	(.L_154 - .L_153)


	//   ....[0]....
.L_153:
        /*001c*/ 	.word	0x00000080


	//----- nvinfo : EIATTR_SW_WAR
	.align		4
.L_154:
        /*0020*/ 	.byte	0x04, 0x36
        /*0022*/ 	.short	(.L_156 - .L_155)
.L_155:
        /*0024*/ 	.word	0x00000008
.L_156:


//--------------------- .nv.info._Z26vlc_encode_kernel_sm64huffv --------------------------
	.section	.nv.info._Z26vlc_encode_kernel_sm64huffv,"",@"SHT_CUDA_INFO"
	.sectionflags	@""
	.align	4


	//----- nvinfo : EIATTR_CUDA_API_VERSION
	.align		4
        /*0000*/ 	.byte	0x04, 0x37
        /*0002*/ 	.short	(.L_158 - .L_157)
.L_157:
        /*0004*/ 	.word	0x00000082


	//----- nvinfo : EIATTR_SPARSE_MMA_MASK
	.align		4
.L_158:
        /*0008*/ 	.byte	0x03, 0x50
        /*000a*/ 	.short	0x0000


	//----- nvinfo : EIATTR_MAXREG_COUNT
	.align		4
        /*000c*/ 	.byte	0x03, 0x1b
        /*000e*/ 	.short	0x00ff


	//----- nvinfo : EIATTR_MERCURY_ISA_VERSION
	.align		4
        /*0010*/ 	.byte	0x03, 0x5f
        /*0012*/ 	.short	0x0101


	//----- nvinfo : EIATTR_INT_WARP_WIDE_INSTR_OFFSETS
	.align		4
        /*0014*/ 	.byte	0x04, 0x31
        /*0016*/ 	.short	(.L_160 - .L_159)


	//   ....[0]....
.L_159:
        /*0018*/ 	.word	0x00000040


	//   ....[1]....
        /*001c*/ 	.word	0x00000050


	//----- nvinfo : EIATTR_VRC_CTA_INIT_COUNT
	.align		4
.L_160:
        /*0020*/ 	.byte	0x02, 0x4a
	.zero		1
	.zero		1


	//----- nvinfo : EIATTR_EXIT_INSTR_OFFSETS
	.align		4
        /*0024*/ 	.byte	0x04, 0x1c
        /*0026*/ 	.short	(.L_162 - .L_161)


	//   ....[0]....
.L_161:
        /*0028*/ 	.word	0x000000c0


	//----- nvinfo : EIATTR_SW_WAR
	.align		4
.L_162:
        /*002c*/ 	.byte	0x04, 0x36
        /*002e*/ 	.short	(.L_164 - .L_163)
.L_163:
        /*0030*/ 	.word	0x00000008
.L_164:


//--------------------- .nv.info._Z10mykernel_1PhlPj --------------------------
	.section	.nv.info._Z10mykernel_1PhlPj,"",@"SHT_CUDA_INFO"
	.sectionflags	@""
	.align	4


	//----- nvinfo : EIATTR_CUDA_API_VERSION
	.align		4
        /*0000*/ 	.byte	0x04, 0x37
        /*0002*/ 	.short	(.L_166 - .L_165)
.L_165:
        /*0004*/ 	.word	0x00000082


	//----- nvinfo : EIATTR_KPARAM_INFO
	.align		4
.L_166:
        /*0008*/ 	.byte	0x04, 0x17
        /*000a*/ 	.short	(.L_168 - .L_167)
.L_167:
        /*000c*/ 	.word	0x00000000
        /*0010*/ 	.short	0x0002
        /*0012*/ 	.short	0x0010
        /*0014*/ 	.byte	0x00, 0xf5, 0x21, 0x00


	//----- nvinfo : EIATTR_KPARAM_INFO
	.align		4
.L_168:
        /*0018*/ 	.byte	0x04, 0x17
        /*001a*/ 	.short	(.L_170 - .L_169)
.L_169:
        /*001c*/ 	.word	0x00000000
        /*0020*/ 	.short	0x0001
        /*0022*/ 	.short	0x0008
        /*0024*/ 	.byte	0x00, 0xf0, 0x21, 0x00


	//----- nvinfo : EIATTR_KPARAM_INFO
	.align		4
.L_170:
        /*0028*/ 	.byte	0x04, 0x17
        /*002a*/ 	.short	(.L_172 - .L_171)
.L_171:
        /*002c*/ 	.word	0x00000000
        /*0030*/ 	.short	0x0000
        /*0032*/ 	.short	0x0000
        /*0034*/ 	.byte	0x00, 0xf5, 0x21, 0x00


	//----- nvinfo : EIATTR_SPARSE_MMA_MASK
	.align		4
.L_172:
        /*0038*/ 	.byte	0x03, 0x50
        /*003a*/ 	.short	0x0000


	//----- nvinfo : EIATTR_MAXREG_COUNT
	.align		4
        /*003c*/ 	.byte	0x03, 0x1b
        /*003e*/ 	.short	0x00ff


	//----- nvinfo : EIATTR_NUM_BARRIERS
	.align		4
        /*0040*/ 	.byte	0x02, 0x4c
        /*0042*/ 	.byte	0x01
	.zero		1


	//----- nvinfo : EIATTR_MERCURY_ISA_VERSION
	.align		4
        /*0044*/ 	.byte	0x03, 0x5f
        /*0046*/ 	.short	0x0101


	//----- nvinfo : EIATTR_VRC_CTA_INIT_COUNT
	.align		4
        /*0048*/ 	.byte	0x02, 0x4a
	.zero		1
	.zero		1


	//----- nvinfo : EIATTR_EXIT_INSTR_OFFSETS
	.align		4
        /*004c*/ 	.byte	0x04, 0x1c
        /*004e*/ 	.short	(.L_174 - .L_173)


	//   ....[0]....
.L_173:
        /*0050*/ 	.word	0x00000270


	//----- nvinfo : EIATTR_CRS_STACK_SIZE
	.align		4
.L_174:
        /*0054*/ 	.byte	0x04, 0x1e
        /*0056*/ 	.short	(.L_176 - .L_175)
.L_175:
        /*0058*/ 	.word	0x00000000


	//----- nvinfo : EIATTR_CBANK_PARAM_SIZE
	.align		4
.L_176:
        /*005c*/ 	.byte	0x03, 0x19
        /*005e*/ 	.short	0x0018


	//----- nvinfo : EIATTR_PARAM_CBANK
	.align		4
        /*0060*/ 	.byte	0x04, 0x0a
        /*0062*/ 	.short	(.L_178 - .L_177)
	.align		4
.L_177:
        /*0064*/ 	.word	index@(.nv.constant0._Z10mykernel_1PhlPj)
        /*0068*/ 	.short	0x0380
        /*006a*/ 	.short	0x0018


	//----- nvinfo : EIATTR_SW_WAR
	.align		4
.L_178:
        /*006c*/ 	.byte	0x04, 0x36
        /*006e*/ 	.short	(.L_180 - .L_179)
.L_179:
        /*0070*/ 	.word	0x00000008
.L_180:


//--------------------- .nv.info._Z8mykernelPj    --------------------------
	.section	.nv.info._Z8mykernelPj,"",@"SHT_CUDA_INFO"
	.sectionflags	@""
	.align	4


	//----- nvinfo : EIATTR_CUDA_API_VERSION
	.align		4
        /*0000*/ 	.byte	0x04, 0x37
        /*0002*/ 	.short	(.L_182 - .L_181)
.L_181:
        /*0004*/ 	.word	0x00000082


	//----- nvinfo : EIATTR_KPARAM_INFO
	.align		4
.L_182:
        /*0008*/ 	.byte	0x04, 0x17
        /*000a*/ 	.short	(.L_184 - .L_183)
.L_183:
        /*000c*/ 	.word	0x00000000
        /*0010*/ 	.short	0x0000
        /*0012*/ 	.short	0x0000
        /*0014*/ 	.byte	0x00, 0xf5, 0x21, 0x00


	//----- nvinfo : EIATTR_SPARSE_MMA_MASK
	.align		4
.L_184:
        /*0018*/ 	.byte	0x03, 0x50
        /*001a*/ 	.short	0x0000


	//----- nvinfo : EIATTR_MAXREG_COUNT
	.align		4
        /*001c*/ 	.byte	0x03, 0x1b
        /*001e*/ 	.short	0x00ff


	//----- nvinfo : EIATTR_MERCURY_ISA_VERSION
	.align		4
        /*0020*/ 	.byte	0x03, 0x5f
        /*0022*/ 	.short	0x0101


	//----- nvinfo : EIATTR_VRC_CTA_INIT_COUNT
	.align		4
        /*0024*/ 	.byte	0x02, 0x4a
	.zero		1
	.zero		1


	//----- nvinfo : EIATTR_EXIT_INSTR_OFFSETS
	.align		4
        /*0028*/ 	.byte	0x04, 0x1c
        /*002a*/ 	.short	(.L_186 - .L_185)


	//   ....[0]....
.L_185:
        /*002c*/ 	.word	0x00000100


	//----- nvinfo : EIATTR_CBANK_PARAM_SIZE
	.align		4
.L_186:
        /*0030*/ 	.byte	0x03, 0x19
        /*0032*/ 	.short	0x0008


	//----- nvinfo : EIATTR_PARAM_CBANK
	.align		4
        /*0034*/ 	.byte	0x04, 0x0a
        /*0036*/ 	.short	(.L_188 - .L_187)
	.align		4
.L_187:
        /*0038*/ 	.word	index@(.nv.constant0._Z8mykernelPj)
        /*003c*/ 	.short	0x0380
        /*003e*/ 	.short	0x0008


	//----- nvinfo : EIATTR_SW_WAR
	.align		4
.L_188:
        /*0040*/ 	.byte	0x04, 0x36
        /*0042*/ 	.short	(.L_190 - .L_189)
.L_189:
        /*0044*/ 	.word	0x00000008
.L_190:


//--------------------- .nv.info._Z1kv            --------------------------
	.section	.nv.info._Z1kv,"",@"SHT_CUDA_INFO"
	.sectionflags	@""
	.align	4


	//----- nvinfo : EIATTR_CUDA_API_VERSION
	.align		4
        /*0000*/ 	.byte	0x04, 0x37
        /*0002*/ 	.short	(.L_192 - .L_191)
.L_191:
        /*0004*/ 	.word	0x00000082


	//----- nvinfo : EIATTR_SPARSE_MMA_MASK
	.align		4
.L_192:
        /*0008*/ 	.byte	0x03, 0x50
        /*000a*/ 	.short	0x0000


	//----- nvinfo : EIATTR_MAXREG_COUNT
	.align		4
        /*000c*/ 	.byte	0x03, 0x1b
        /*000e*/ 	.short	0x00ff


	//----- nvinfo : EIATTR_MERCURY_ISA_VERSION
	.align		4
        /*0010*/ 	.byte	0x03, 0x5f
        /*0012*/ 	.short	0x0101


	//----- nvinfo : EIATTR_VRC_CTA_INIT_COUNT
	.align		4
        /*0014*/ 	.byte	0x02, 0x4a
	.zero		1
	.zero		1


	//----- nvinfo : EIATTR_SW_WAR
	.align		4
        /*0018*/ 	.byte	0x04, 0x36
        /*001a*/ 	.short	(.L_194 - .L_193)
.L_193:
        /*001c*/ 	.word	0x00000008
.L_194:


//--------------------- .nv.info._Z8kernel_2Pj    --------------------------
	.section	.nv.info._Z8kernel_2Pj,"",@"SHT_CUDA_INFO"
	.sectionflags	@""
	.align	4


	//----- nvinfo : EIATTR_CUDA_API_VERSION
	.align		4
        /*0000*/ 	.byte	0x04, 0x37
        /*0002*/ 	.short	(.L_196 - .L_195)
.L_195:
        /*0004*/ 	.word	0x00000082


	//----- nvinfo : EIATTR_KPARAM_INFO
	.align		4
.L_196:
        /*0008*/ 	.byte	0x04, 0x17
        /*000a*/ 	.short	(.L_198 - .L_197)
.L_197:
        /*000c*/ 	.word	0x00000000
        /*0010*/ 	.short	0x0000
        /*0012*/ 	.short	0x0000
        /*0014*/ 	.byte	0x00, 0xf5, 0x21, 0x00


	//----- nvinfo : EIATTR_SPARSE_MMA_MASK
	.align		4
.L_198:
        /*0018*/ 	.byte	0x03, 0x50
        /*001a*/ 	.short	0x0000


	//----- nvinfo : EIATTR_MAXREG_COUNT
	.align		4
        /*001c*/ 	.byte	0x03, 0x1b
        /*001e*/ 	.short	0x00ff


	//----- nvinfo : EIATTR_MERCURY_ISA_VERSION
	.align		4
        /*0020*/ 	.byte	0x03, 0x5f
        /*0022*/ 	.short	0x0101


	//----- nvinfo : EIATTR_INT_WARP_WIDE_INSTR_OFFSETS
	.align		4
        /*0024*/ 	.byte	0x04, 0x31
        /*0026*/ 	.short	(.L_200 - .L_199)


	//   ....[0]....
.L_199:
        /*0028*/ 	.word	0x00000060


	//   ....[1]....
        /*002c*/ 	.word	0x000000c0


	//----- nvinfo : EIATTR_VRC_CTA_INIT_COUNT
	.align		4
.L_200:
        /*0030*/ 	.byte	0x02, 0x4a
	.zero		1
	.zero		1


	//----- nvinfo : EIATTR_EXIT_INSTR_OFFSETS
	.align		4
        /*0034*/ 	.byte	0x04, 0x1c
        /*0036*/ 	.short	(.L_202 - .L_201)


	//   ....[0]....
.L_201:
        /*0038*/ 	.word	0x00000120


	//----- nvinfo : EIATTR_CBANK_PARAM_SIZE
	.align		4
.L_202:
        /*003c*/ 	.byte	0x03, 0x19
        /*003e*/ 	.short	0x0008


	//----- nvinfo : EIATTR_PARAM_CBANK
	.align		4
        /*0040*/ 	.byte	0x04, 0x0a
        /*0042*/ 	.short	(.L_204 - .L_203)
	.align		4
.L_203:
        /*0044*/ 	.word	index@(.nv.constant0._Z8kernel_2Pj)
        /*0048*/ 	.short	0x0380
        /*004a*/ 	.short	0x0008


	//----- nvinfo : EIATTR_SW_WAR
	.align		4
.L_204:
        /*004c*/ 	.byte	0x04, 0x36
        /*004e*/ 	.short	(.L_206 - .L_205)
.L_205:
        /*0050*/ 	.word	0x00000008
.L_206:


//--------------------- .nv.info._Z8kernel_1Pj    --------------------------
	.section	.nv.info._Z8kernel_1Pj,"",@"SHT_CUDA_INFO"
	.sectionflags	@""
	.align	4


	//----- nvinfo : EIATTR_CUDA_API_VERSION
	.align		4
        /*0000*/ 	.byte	0x04, 0x37
        /*0002*/ 	.short	(.L_208 - .L_207)
.L_207:
        /*0004*/ 	.word	0x00000082


	//----- nvinfo : EIATTR_KPARAM_INFO
	.align		4
.L_208:
        /*0008*/ 	.byte	0x04, 0x17
        /*000a*/ 	.short	(.L_210 - .L_209)
.L_209:
        /*000c*/ 	.word	0x00000000
        /*0010*/ 	.short	0x0000
        /*0012*/ 	.short	0x0000
        /*0014*/ 	.byte	0x00, 0xf5, 0x21, 0x00


	//----- nvinfo : EIATTR_SPARSE_MMA_MASK
	.align		4
.L_210:
        /*0018*/ 	.byte	0x03, 0x50
        /*001a*/ 	.short	0x0000


	//----- nvinfo : EIATTR_MAXREG_COUNT
	.align		4
        /*001c*/ 	.byte	0x03, 0x1b
        /*001e*/ 	.short	0x00ff


	//----- nvinfo : EIATTR_MERCURY_ISA_VERSION
	.align		4
        /*0020*/ 	.byte	0x03, 0x5f
        /*0022*/ 	.short	0x0101


	//----- nvinfo : EIATTR_INT_WARP_WIDE_INSTR_OFFSETS
	.align		4
        /*0024*/ 	.byte	0x04, 0x31
        /*0026*/ 	.short	(.L_212 - .L_211)


	//   ....[0]....
.L_211:
        /*0028*/ 	.word	0x00000060


	//   ....[1]....
        /*002c*/ 	.word	0x000000c0


	//----- nvinfo : EIATTR_VRC_CTA_INIT_COUNT
	.align		4
.L_212:
        /*0030*/ 	.byte	0x02, 0x4a
	.zero		1
	.zero		1


	//----- nvinfo : EIATTR_EXIT_INSTR_OFFSETS
	.align		4
        /*0034*/ 	.byte	0x04, 0x1c
        /*0036*/ 	.short	(.L_214 - .L_213)


	//   ....[0]....
.L_213:
        /*0038*/ 	.word	0x00000120


	//----- nvinfo : EIATTR_CBANK_PARAM_SIZE
	.align		4
.L_214:
        /*003c*/ 	.byte	0x03, 0x19
        /*003e*/ 	.short	0x0008


	//----- nvinfo : EIATTR_PARAM_CBANK
	.align		4
        /*0040*/ 	.byte	0x04, 0x0a
        /*0042*/ 	.short	(.L_216 - .L_215)
	.align		4
.L_215:
        /*0044*/ 	.word	index@(.nv.constant0._Z8kernel_1Pj)
        /*0048*/ 	.short	0x0380
        /*004a*/ 	.short	0x0008


	//----- nvinfo : EIATTR_SW_WAR
	.align		4
.L_216:
        /*004c*/ 	.byte	0x04, 0x36
        /*004e*/ 	.short	(.L_218 - .L_217)
.L_217:
        /*0050*/ 	.word	0x00000008
.L_218:


//--------------------- .nv.info._Z6kernelPj      --------------------------
	.section	.nv.info._Z6kernelPj,"",@"SHT_CUDA_INFO"
	.sectionflags	@""
	.align	4


	//----- nvinfo : EIATTR_CUDA_API_VERSION
	.align		4
        /*0000*/ 	.byte	0x04, 0x37
        /*0002*/ 	.short	(.L_220 - .L_219)
.L_219:
        /*0004*/ 	.word	0x00000082


	//----- nvinfo : EIATTR_KPARAM_INFO
	.align		4
.L_220:
        /*0008*/ 	.byte	0x04, 0x17
        /*000a*/ 	.short	(.L_222 - .L_221)
.L_221:
        /*000c*/ 	.word	0x00000000
        /*0010*/ 	.short	0x0000
        /*0012*/ 	.short	0x0000
        /*0014*/ 	.byte	0x00, 0xf5, 0x21, 0x00


	//----- nvinfo : EIATTR_SPARSE_MMA_MASK
	.align		4
.L_222:
        /*0018*/ 	.byte	0x03, 0x50
        /*001a*/ 	.short	0x0000


	//----- nvinfo : EIATTR_MAXREG_COUNT
	.align		4
        /*001c*/ 	.byte	0x03, 0x1b
        /*001e*/ 	.short	0x00ff


	//----- nvinfo : EIATTR_MERCURY_ISA_VERSION
	.align		4
        /*0020*/ 	.byte	0x03, 0x5f
        /*0022*/ 	.short	0x0101


	//----- nvinfo : EIATTR_INT_WARP_WIDE_INSTR_OFFSETS
	.align		4
        /*0024*/ 	.byte	0x04, 0x31
        /*0026*/ 	.short	(.L_224 - .L_223)


	//   ....[0]....
.L_223:
        /*0028*/ 	.word	0x00000060


	//   ....[1]....
        /*002c*/ 	.word	0x000000c0


	//----- nvinfo : EIATTR_VRC_CTA_INIT_COUNT
	.align		4
.L_224:
        /*0030*/ 	.byte	0x02, 0x4a
	.zero		1
	.zero		1


	//----- nvinfo : EIATTR_EXIT_INSTR_OFFSETS
	.align		4
        /*0034*/ 	.byte	0x04, 0x1c
        /*0036*/ 	.short	(.L_226 - .L_225)


	//   ....[0]....
.L_225:
        /*0038*/ 	.word	0x00000120


	//----- nvinfo : EIATTR_CBANK_PARAM_SIZE
	.align		4
.L_226:
        /*003c*/ 	.byte	0x03, 0x19
        /*003e*/ 	.short	0x0008


	//----- nvinfo : EIATTR_PARAM_CBANK
	.align		4
        /*0040*/ 	.byte	0x04, 0x0a
        /*0042*/ 	.short	(.L_228 - .L_227)
	.align		4
.L_227:
        /*0044*/ 	.word	index@(.nv.constant0._Z6kernelPj)
        /*0048*/ 	.short	0x0380
        /*004a*/ 	.short	0x0008


	//----- nvinfo : EIATTR_SW_WAR
	.align		4
.L_228:
        /*004c*/ 	.byte	0x04, 0x36
        /*004e*/ 	.short	(.L_230 - .L_229)
.L_229:
        /*0050*/ 	.word	0x00000008
.L_230:


//--------------------- .nv.info._Z5foo_7i        --------------------------
	.section	.nv.info._Z5foo_7i,"",@"SHT_CUDA_INFO"
	.sectionflags	@""
	.align	4


	//----- nvinfo : EIATTR_CUDA_API_VERSION
	.align		4
        /*0000*/ 	.byte	0x04, 0x37
        /*0002*/ 	.short	(.L_232 - .L_231)
.L_231:
        /*0004*/ 	.word	0x00000082


	//----- nvinfo : EIATTR_KPARAM_INFO
	.align		4
.L_232:
        /*0008*/ 	.byte	0x04, 0x17
        /*000a*/ 	.short	(.L_234 - .L_233)
.L_233:
        /*000c*/ 	.word	0x00000000
        /*0010*/ 	.short	0x0000
        /*0012*/ 	.short	0x0000
        /*0014*/ 	.byte	0x00, 0xf0, 0x11, 0x00


	//----- nvinfo : EIATTR_SPARSE_MMA_MASK
	.align		4
.L_234:
        /*0018*/ 	.byte	0x03, 0x50
        /*001a*/ 	.short	0x0000


	//----- nvinfo : EIATTR_MAXREG_COUNT
	.align		4
        /*001c*/ 	.byte	0x03, 0x1b
        /*001e*/ 	.short	0x00ff


	//----- nvinfo : EIATTR_MERCURY_ISA_VERSION
	.align		4
        /*0020*/ 	.byte	0x03, 0x5f
        /*0022*/ 	.short	0x0101


	//----- nvinfo : EIATTR_VRC_CTA_INIT_COUNT
	.align		4
        /*0024*/ 	.byte	0x02, 0x4a
	.zero		1
	.zero		1


	//----- nvinfo : EIATTR_EXIT_INSTR_OFFSETS
	.align		4
        /*0028*/ 	.byte	0x04, 0x1c
        /*002a*/ 	.short	(.L_236 - .L_235)


	//   ....[0]....
.L_235:
        /*002c*/ 	.word	0x00000080


	//----- nvinfo : EIATTR_CBANK_PARAM_SIZE
	.align		4
.L_236:
        /*0030*/ 	.byte	0x03, 0x19
        /*0032*/ 	.short	0x0004


	//----- nvinfo : EIATTR_PARAM_CBANK
	.align		4
        /*0034*/ 	.byte	0x04, 0x0a
        /*0036*/ 	.short	(.L_238 - .L_237)
	.align		4
.L_237:
        /*0038*/ 	.word	index@(.nv.constant0._Z5foo_7i)
        /*003c*/ 	.short	0x0380
        /*003e*/ 	.short	0x0004


	//----- nvinfo : EIATTR_SW_WAR
	.align		4
.L_238:
        /*0040*/ 	.byte	0x04, 0x36
        /*0042*/ 	.short	(.L_240 - .L_239)
.L_239:
        /*0044*/ 	.word	0x00000008
.L_240:


//--------------------- .nv.info._Z5foo_6v        --------------------------
	.section	.nv.info._Z5foo_6v,"",@"SHT_CUDA_INFO"
	.sectionflags	@""
	.align	4


	//----- nvinfo : EIATTR_CUDA_API_VERSION
	.align		4
        /*0000*/ 	.byte	0x04, 0x37
        /*0002*/ 	.short	(.L_242 - .L_241)
.L_241:
        /*0004*/ 	.word	0x00000082


	//----- nvinfo : EIATTR_SPARSE_MMA_MASK
	.align		4
.L_242:
        /*0008*/ 	.byte	0x03, 0x50
        /*000a*/ 	.short	0x0000


	//----- nvinfo : EIATTR_MAXREG_COUNT
	.align		4
        /*000c*/ 	.byte	0x03, 0x1b
        /*000e*/ 	.short	0x00ff


	//----- nvinfo : EIATTR_MERCURY_ISA_VERSION
	.align		4
        /*0010*/ 	.byte	0x03, 0x5f
        /*0012*/ 	.short	0x0101


	//----- nvinfo : EIATTR_VRC_CTA_INIT_COUNT
	.align		4
        /*0014*/ 	.byte	0x02, 0x4a
	.zero		1
	.zero		1


	//----- nvinfo : EIATTR_EXIT_INSTR_OFFSETS
	.align		4
        /*0018*/ 	.byte	0x04, 0x1c
        /*001a*/ 	.short	(.L_244 - .L_243)


	//   ....[0]....
.L_243:
        /*001c*/ 	.word	0x00000050


	//----- nvinfo : EIATTR_SW_WAR
	.align		4
.L_244:
        /*0020*/ 	.byte	0x04, 0x36
        /*0022*/ 	.short	(.L_246 - .L_245)
.L_245:
        /*0024*/ 	.word	0x00000008
.L_246:


//--------------------- .nv.info._Z5foo_5v        --------------------------
	.section	.nv.info._Z5foo_5v,"",@"SHT_CUDA_INFO"
	.sectionflags	@""
	.align	4


	//----- nvinfo : EIATTR_CUDA_API_VERSION
	.align		4
        /*0000*/ 	.byte	0x04, 0x37
        /*0002*/ 	.short	(.L_248 - .L_247)
.L_247:
        /*0004*/ 	.word	0x00000082


	//----- nvinfo : EIATTR_SPARSE_MMA_MASK
	.align		4
.L_248:
        /*0008*/ 	.byte	0x03, 0x50
        /*000a*/ 	.short	0x0000


	//----- nvinfo : EIATTR_MAXREG_COUNT
	.align		4
        /*000c*/ 	.byte	0x03, 0x1b
        /*000e*/ 	.short	0x00ff


	//----- nvinfo : EIATTR_MERCURY_ISA_VERSION
	.align		4
        /*0010*/ 	.byte	0x03, 0x5f
        /*0012*/ 	.short	0x0101


	//----- nvinfo : EIATTR_INT_WARP_WIDE_INSTR_OFFSETS
	.align		4
        /*0014*/ 	.byte	0x04, 0x31
        /*0016*/ 	.short	(.L_250 - .L_249)


	//   ....[0]....
.L_249:
        /*0018*/ 	.word	0x00000020


	//----- nvinfo : EIATTR_VRC_CTA_INIT_COUNT
	.align		4
.L_250:
        /*001c*/ 	.byte	0x02, 0x4a
	.zero		1
	.zero		1


	//----- nvinfo : EIATTR_EXIT_INSTR_OFFSETS
	.align		4
        /*0020*/ 	.byte	0x04, 0x1c
        /*0022*/ 	.short	(.L_252 - .L_251)


	//   ....[0]....
.L_251:
        /*0024*/ 	.word	0x000000c0


	//----- nvinfo : EIATTR_SW_WAR
	.align		4
.L_252:
        /*0028*/ 	.byte	0x04, 0x36
        /*002a*/ 	.short	(.L_254 - .L_253)
.L_253:
        /*002c*/ 	.word	0x00000008
.L_254:


//--------------------- .nv.info._Z5foo_4v        --------------------------
	.section	.nv.info._Z5foo_4v,"",@"SHT_CUDA_INFO"
	.sectionflags	@""
	.align	4


	//----- nvinfo : EIATTR_CUDA_API_VERSION
	.align		4
        /*0000*/ 	.byte	0x04, 0x37
        /*0002*/ 	.short	(.L_256 - .L_255)
.L_255:
        /*0004*/ 	.word	0x00000082


	//----- nvinfo : EIATTR_SPARSE_MMA_MASK
	.align		4
.L_256:
        /*0008*/ 	.byte	0x03, 0x50
        /*000a*/ 	.short	0x0000


	//----- nvinfo : EIATTR_MAXREG_COUNT
	.align		4
        /*000c*/ 	.byte	0x03, 0x1b
        /*000e*/ 	.short	0x00ff


	//----- nvinfo : EIATTR_MERCURY_ISA_VERSION
	.align		4
        /*0010*/ 	.byte	0x03, 0x5f
        /*0012*/ 	.short	0x0101


	//----- nvinfo : EIATTR_INT_WARP_WIDE_INSTR_OFFSETS
	.align		4
        /*0014*/ 	.byte	0x04, 0x31
        /*0016*/ 	.short	(.L_258 - .L_257)


	//   ....[0]....
.L_257:
        /*0018*/ 	.word	0x00000030


	//----- nvinfo : EIATTR_VRC_CTA_INIT_COUNT
	.align		4
.L_258:
        /*001c*/ 	.byte	0x02, 0x4a
	.zero		1
	.zero		1


	//----- nvinfo : EIATTR_EXIT_INSTR_OFFSETS
	.align		4
        /*0020*/ 	.byte	0x04, 0x1c
        /*0022*/ 	.short	(.L_260 - .L_259)


	//   ....[0]....
.L_259:
        /*0024*/ 	.word	0x000000d0


	//----- nvinfo : EIATTR_SW_WAR
	.align		4
.L_260:
        /*0028*/ 	.byte	0x04, 0x36
        /*002a*/ 	.short	(.L_262 - .L_261)
.L_261:
        /*002c*/ 	.word	0x00000008
.L_262:


//--------------------- .nv.info._Z5foo_3v        --------------------------
	.section	.nv.info._Z5foo_3v,"",@"SHT_CUDA_INFO"
	.sectionflags	@""
	.align	4


	//----- nvinfo : EIATTR_CUDA_API_VERSION
	.align		4
        /*0000*/ 	.byte	0x04, 0x37
        /*0002*/ 	.short	(.L_264 - .L_263)
.L_263:
        /*0004*/ 	.word	0x00000082


	//----- nvinfo : EIATTR_SPARSE_MMA_MASK
	.align		4
.L_264:
        /*0008*/ 	.byte	0x03, 0x50
        /*000a*/ 	.short	0x0000


	//----- nvinfo : EIATTR_MAXREG_COUNT
	.align		4
        /*000c*/ 	.byte	0x03, 0x1b
        /*000e*/ 	.short	0x00ff


	//----- nvinfo : EIATTR_MERCURY_ISA_VERSION
	.align		4
        /*0010*/ 	.byte	0x03, 0x5f
        /*0012*/ 	.short	0x0101


	//----- nvinfo : EIATTR_VRC_CTA_INIT_COUNT
	.align		4
        /*0014*/ 	.byte	0x02, 0x4a
	.zero		1
	.zero		1


	//----- nvinfo : EIATTR_EXIT_INSTR_OFFSETS
	.align		4
        /*0018*/ 	.byte	0x04, 0x1c
        /*001a*/ 	.short	(.L_266 - .L_265)


	//   ....[0]....
.L_265:
        /*001c*/ 	.word	0x00000050


	//----- nvinfo : EIATTR_SW_WAR
	.align		4
.L_266:
        /*0020*/ 	.byte	0x04, 0x36
        /*0022*/ 	.short	(.L_268 - .L_267)
.L_267:
        /*0024*/ 	.word	0x00000008
.L_268:


//--------------------- .nv.info._Z5foo_2v        --------------------------
	.section	.nv.info._Z5foo_2v,"",@"SHT_CUDA_INFO"
	.sectionflags	@""
	.align	4


	//----- nvinfo : EIATTR_CUDA_API_VERSION
	.align		4
        /*0000*/ 	.byte	0x04, 0x37
        /*0002*/ 	.short	(.L_270 - .L_269)
.L_269:
        /*0004*/ 	.word	0x00000082


	//----- nvinfo : EIATTR_SPARSE_MMA_MASK
	.align		4
.L_270:
        /*0008*/ 	.byte	0x03, 0x50
        /*000a*/ 	.short	0x0000


	//----- nvinfo : EIATTR_MAXREG_COUNT
	.align		4
        /*000c*/ 	.byte	0x03, 0x1b
        /*000e*/ 	.short	0x00ff


	//----- nvinfo : EIATTR_MERCURY_ISA_VERSION
	.align		4
        /*0010*/ 	.byte	0x03, 0x5f
        /*0012*/ 	.short	0x0101


	//----- nvinfo : EIATTR_VRC_CTA_INIT_COUNT
	.align		4
        /*0014*/ 	.byte	0x02, 0x4a
	.zero		1
	.zero		1


	//----- nvinfo : EIATTR_EXIT_INSTR_OFFSETS
	.align		4
        /*0018*/ 	.byte	0x04, 0x1c
        /*001a*/ 	.short	(.L_272 - .L_271)


	//   ....[0]....
.L_271:
        /*001c*/ 	.word	0x00000540


	//----- nvinfo : EIATTR_CRS_STACK_SIZE
	.align		4
.L_272:
        /*0020*/ 	.byte	0x04, 0x1e
        /*0022*/ 	.short	(.L_274 - .L_273)
.L_273:
        /*0024*/ 	.word	0x00000000


	//----- nvinfo : EIATTR_SW_WAR
	.align		4
.L_274:
        /*0028*/ 	.byte	0x04, 0x36
        /*002a*/ 	.short	(.L_276 - .L_275)
.L_275:
        /*002c*/ 	.word	0x00000008
.L_276:


//--------------------- .nv.info._Z3foov          --------------------------
	.section	.nv.info._Z3foov,"",@"SHT_CUDA_INFO"
	.sectionflags	@""
	.align	4


	//----- nvinfo : EIATTR_CUDA_API_VERSION
	.align		4
        /*0000*/ 	.byte	0x04, 0x37
        /*0002*/ 	.short	(.L_278 - .L_277)
.L_277:
        /*0004*/ 	.word	0x00000082


	//----- nvinfo : EIATTR_SPARSE_MMA_MASK
	.align		4
.L_278:
        /*0008*/ 	.byte	0x03, 0x50
        /*000a*/ 	.short	0x0000


	//----- nvinfo : EIATTR_MAXREG_COUNT
	.align		4
        /*000c*/ 	.byte	0x03, 0x1b
        /*000e*/ 	.short	0x00ff


	//----- nvinfo : EIATTR_MERCURY_ISA_VERSION
	.align		4
        /*0010*/ 	.byte	0x03, 0x5f
        /*0012*/ 	.short	0x0101


	//----- nvinfo : EIATTR_VRC_CTA_INIT_COUNT
	.align		4
        /*0014*/ 	.byte	0x02, 0x4a
	.zero		1
	.zero		1


	//----- nvinfo : EIATTR_EXIT_INSTR_OFFSETS
	.align		4
        /*0018*/ 	.byte	0x04, 0x1c
        /*001a*/ 	.short	(.L_280 - .L_279)


	//   ....[0]....
.L_279:
        /*001c*/ 	.word	0x000004d0


	//----- nvinfo : EIATTR_CRS_STACK_SIZE
	.align		4
.L_280:
        /*0020*/ 	.byte	0x04, 0x1e
        /*0022*/ 	.short	(.L_282 - .L_281)
.L_281:
        /*0024*/ 	.word	0x00000000


	//----- nvinfo : EIATTR_SW_WAR
	.align		4
.L_282:
        /*0028*/ 	.byte	0x04, 0x36
        /*002a*/ 	.short	(.L_284 - .L_283)
.L_283:
        /*002c*/ 	.word	0x00000008
.L_284:


//--------------------- .nv.info._Z4testIdEvPT_   --------------------------
	.section	.nv.info._Z4testIdEvPT_,"",@"SHT_CUDA_INFO"
	.sectionflags	@""
	.align	4


	//----- nvinfo : EIATTR_CUDA_API_VERSION
	.align		4
        /*0000*/ 	.byte	0x04, 0x37
        /*0002*/ 	.short	(.L_286 - .L_285)
.L_285:
        /*0004*/ 	.word	0x00000082


	//----- nvinfo : EIATTR_KPARAM_INFO
	.align		4
.L_286:
        /*0008*/ 	.byte	0x04, 0x17
        /*000a*/ 	.short	(.L_288 - .L_287)
.L_287:
        /*000c*/ 	.word	0x00000000
        /*0010*/ 	.short	0x0000
        /*0012*/ 	.short	0x0000
        /*0014*/ 	.byte	0x00, 0xf5, 0x21, 0x00


	//----- nvinfo : EIATTR_SPARSE_MMA_MASK
	.align		4
.L_288:
        /*0018*/ 	.byte	0x03, 0x50
        /*001a*/ 	.short	0x0000


	//----- nvinfo : EIATTR_MAXREG_COUNT
	.align		4
        /*001c*/ 	.byte	0x03, 0x1b
        /*001e*/ 	.short	0x00ff


	//----- nvinfo : EIATTR_MERCURY_ISA_VERSION
	.align		4
        /*0020*/ 	.byte	0x03, 0x5f
        /*0022*/ 	.short	0x0101


	//----- nvinfo : EIATTR_VRC_CTA_INIT_COUNT
	.align		4
        /*0024*/ 	.byte	0x02, 0x4a
	.zero		1
	.zero		1


	//----- nvinfo : EIATTR_EXIT_INSTR_OFFSETS
	.align		4
        /*0028*/ 	.byte	0x04, 0x1c
        /*002a*/ 	.short	(.L_290 - .L_289)


	//   ....[0]....
.L_289:
        /*002c*/ 	.word	0x00000060


	//----- nvinfo : EIATTR_CBANK_PARAM_SIZE
	.align		4
.L_290:
        /*0030*/ 	.byte	0x03, 0x19
        /*0032*/ 	.short	0x0008


	//----- nvinfo : EIATTR_PARAM_CBANK
	.align		4
        /*0034*/ 	.byte	0x04, 0x0a
        /*0036*/ 	.short	(.L_292 - .L_291)
	.align		4
.L_291:
        /*0038*/ 	.word	index@(.nv.constant0._Z4testIdEvPT_)
        /*003c*/ 	.short	0x0380
        /*003e*/ 	.short	0x0008


	//----- nvinfo : EIATTR_SW_WAR
	.align		4
.L_292:
        /*0040*/ 	.byte	0x04, 0x36
        /*0042*/ 	.short	(.L_294 - .L_293)
.L_293:
        /*0044*/ 	.word	0x00000008
.L_294:


//--------------------- .nv.info._Z4testIfEvPT_   --------------------------
	.section	.nv.info._Z4testIfEvPT_,"",@"SHT_CUDA_INFO"
	.sectionflags	@""
	.align	4


	//----- nvinfo : EIATTR_CUDA_API_VERSION
	.align		4
        /*0000*/ 	.byte	0x04, 0x37
        /*0002*/ 	.short	(.L_296 - .L_295)
.L_295:
        /*0004*/ 	.word	0x00000082


	//----- nvinfo : EIATTR_KPARAM_INFO
	.align		4
.L_296:
        /*0008*/ 	.byte	0x04, 0x17
        /*000a*/ 	.short	(.L_298 - .L_297)
.L_297:
        /*000c*/ 	.word	0x00000000
        /*0010*/ 	.short	0x0000
        /*0012*/ 	.short	0x0000
        /*0014*/ 	.byte	0x00, 0xf5, 0x21, 0x00


	//----- nvinfo : EIATTR_SPARSE_MMA_MASK
	.align		4
.L_298:
        /*0018*/ 	.byte	0x03, 0x50
        /*001a*/ 	.short	0x0000


	//----- nvinfo : EIATTR_MAXREG_COUNT
	.align		4
        /*001c*/ 	.byte	0x03, 0x1b
        /*001e*/ 	.short	0x00ff


	//----- nvinfo : EIATTR_MERCURY_ISA_VERSION
	.align		4
        /*0020*/ 	.byte	0x03, 0x5f
        /*0022*/ 	.short	0x0101


	//----- nvinfo : EIATTR_VRC_CTA_INIT_COUNT
	.align		4
        /*0024*/ 	.byte	0x02, 0x4a
	.zero		1
	.zero		1


	//----- nvinfo : EIATTR_EXIT_INSTR_OFFSETS
	.align		4
        /*0028*/ 	.byte	0x04, 0x1c
        /*002a*/ 	.short	(.L_300 - .L_299)


	//   ....[0]....
.L_299:
        /*002c*/ 	.word	0x000000c0


	//----- nvinfo : EIATTR_CBANK_PARAM_SIZE
	.align		4
.L_300:
        /*0030*/ 	.byte	0x03, 0x19
        /*0032*/ 	.short	0x0008


	//----- nvinfo : EIATTR_PARAM_CBANK
	.align		4
        /*0034*/ 	.byte	0x04, 0x0a
        /*0036*/ 	.short	(.L_302 - .L_301)
	.align		4
.L_301:
        /*0038*/ 	.word	index@(.nv.constant0._Z4testIfEvPT_)
        /*003c*/ 	.short	0x0380
        /*003e*/ 	.short	0x0008


	//----- nvinfo : EIATTR_SW_WAR
	.align		4
.L_302:
        /*0040*/ 	.byte	0x04, 0x36
        /*0042*/ 	.short	(.L_304 - .L_303)
.L_303:
        /*0044*/ 	.word	0x00000008
.L_304:


//--------------------- .nv.info._Z4testIyEvPT_   --------------------------
	.section	.nv.info._Z4testIyEvPT_,"",@"SHT_CUDA_INFO"
	.sectionflags	@""
	.align	4


	//----- nvinfo : EIATTR_CUDA_API_VERSION
	.align		4
        /*0000*/ 	.byte	0x04, 0x37
        /*0002*/ 	.short	(.L_306 - .L_305)
.L_305:
        /*0004*/ 	.word	0x00000082


	//----- nvinfo : EIATTR_KPARAM_INFO
	.align		4
.L_306:
        /*0008*/ 	.byte	0x04, 0x17
        /*000a*/ 	.short	(.L_308 - .L_307)
.L_307:
        /*000c*/ 	.word	0x00000000
        /*0010*/ 	.short	0x0000
        /*0012*/ 	.short	0x0000
        /*0014*/ 	.byte	0x00, 0xf5, 0x21, 0x00


	//----- nvinfo : EIATTR_SPARSE_MMA_MASK
	.align		4
.L_308:
        /*0018*/ 	.byte	0x03, 0x50
        /*001a*/ 	.short	0x0000


	//----- nvinfo : EIATTR_MAXREG_COUNT
	.align		4
        /*001c*/ 	.byte	0x03, 0x1b
        /*001e*/ 	.short	0x00ff


	//----- nvinfo : EIATTR_MERCURY_ISA_VERSION
	.align		4
        /*0020*/ 	.byte	0x03, 0x5f
        /*0022*/ 	.short	0x0101


	//----- nvinfo : EIATTR_VRC_CTA_INIT_COUNT
	.align		4
        /*0024*/ 	.byte	0x02, 0x4a
	.zero		1
	.zero		1


	//----- nvinfo : EIATTR_EXIT_INSTR_OFFSETS
	.align		4
        /*0028*/ 	.byte	0x04, 0x1c
        /*002a*/ 	.short	(.L_310 - .L_309)


	//   ....[0]....
.L_309:
        /*002c*/ 	.word	0x000000f0


	//----- nvinfo : EIATTR_CBANK_PARAM_SIZE
	.align		4
.L_310:
        /*0030*/ 	.byte	0x03, 0x19
        /*0032*/ 	.short	0x0008


	//----- nvinfo : EIATTR_PARAM_CBANK
	.align		4
        /*0034*/ 	.byte	0x04, 0x0a
        /*0036*/ 	.short	(.L_312 - .L_311)
	.align		4
.L_311:
        /*0038*/ 	.word	index@(.nv.constant0._Z4testIyEvPT_)
        /*003c*/ 	.short	0x0380
        /*003e*/ 	.short	0x0008


	//----- nvinfo : EIATTR_SW_WAR
	.align		4
.L_312:
        /*0040*/ 	.byte	0x04, 0x36
        /*0042*/ 	.short	(.L_314 - .L_313)
.L_313:
        /*0044*/ 	.word	0x00000008
.L_314:


//--------------------- .nv.callgraph             --------------------------
	.section	.nv.callgraph,"",@"SHT_CUDA_CALLGRAPH"
	.align	4
	.sectionentsize	8
	.align		4
        /*0000*/ 	.word	0x00000000
	.align		4
        /*0004*/ 	.word	0xffffffff
	.align		4
        /*0008*/ 	.word	0x00000000
	.align		4
        /*000c*/ 	.word	0xfffffffe
	.align		4
        /*0010*/ 	.word	0x00000000
	.align		4
        /*0014*/ 	.word	0xfffffffd
	.align		4
        /*0018*/ 	.word	0x00000000
	.align		4
        /*001c*/ 	.word	0xfffffffc


//--------------------- .nv.constant4             --------------------------
	.section	.nv.constant4,"a",@progbits
	.align	8
	.align		8
.nv.constant4:
        /*0000*/ 	.dword	d_error
	.align		8
        /*0008*/ 	.dword	dmem
	.align		8
        /*0010*/ 	.dword	g_mutex


//--------------------- .text._Z4testIjEvPT_      --------------------------
	.section	.text._Z4testIjEvPT_,"ax",@progbits
	.align	128
        .global         _Z4testIjEvPT_
        .type           _Z4testIjEvPT_,@function
        .size           _Z4testIjEvPT_,(.L_x_40 - _Z4testIjEvPT_)
        .other          _Z4testIjEvPT_,@"STO_CUDA_ENTRY STV_DEFAULT"
_Z4testIjEvPT_:
.text._Z4testIjEvPT_:
[----:B------:R-:W-:Y:S01]  /*0000*/  LDC R1, c[0x0][0x37c] ;  /* 0x0000df00ff017b82 */ /* 0x000fe20000000800 */
[----:B------:R-:W0:Y:S01]  /*0010*/  S2R R7, SR_TID.X ;  /* 0x0000000000077919 */ /* 0x000e220000002100 */
[----:B------:R-:W1:Y:S06]  /*0020*/  LDCU.64 UR6, c[0x0][0x380] ;  /* 0x00007000ff0677ac */ /* 0x000e6c0008000a00 */
[----:B------:R-:W2:Y:S01]  /*0030*/  LDC.64 R2, c[0x0][0x380] ;  /* 0x0000e000ff027b82 */ /* 0x000ea20000000a00 */
[----:B------:R-:W3:Y:S01]  /*0040*/  S2R R8, SR_LANEID ;  /* 0x0000000000087919 */ /* 0x000ee20000000000 */
[----:B------:R-:W-:Y:S01]  /*0050*/  VOTEU.ANY UR4, UPT, PT ;  /* 0x0000000000047886 */ /* 0x000fe200038e0100 */
[----:B------:R-:W2:Y:S01]  /*0060*/  LDCU.64 UR8, c[0x0][0x358] ;  /* 0x00006b00ff0877ac */ /* 0x000ea20008000a00 */
[----:B------:R-:W-:-:S02]  /*0070*/  UFLO.U32 UR4, UR4 ;  /* 0x00000004000472bd */ /* 0x000fc400080e0000 */
[----:B-1----:R-:W-:-:S06]  /*0080*/  UIADD3 UR5, UP0, UPT, UR6, 0x4, URZ ;  /* 0x0000000406057890 */ /* 0x002fcc000ff1e0ff */
[----:B------:R-:W-:Y:S01]  /*0090*/  MOV R4, UR5 ;  /* 0x0000000500047c02 */ /* 0x000fe20008000f00 */
[----:B0-----:R-:W-:Y:S01]  /*00a0*/  IMAD.MOV R0, RZ, RZ, -R7 ;  /* 0x000000ffff007224 */ /* 0x001fe200078e0a07 */
[----:B------:R-:W0:Y:S01]  /*00b0*/  REDUX.SUM UR10, R7 ;  /* 0x00000000070a73c4 */ /* 0x000e22000000c000 */
[C---:B------:R-:W-:Y:S02]  /*00c0*/  CREDUX.MAX UR6, R7.reuse ;  /* 0x00000000070672cc */ /* 0x040fe40000000000 */
[----:B------:R-:W-:Y:S02]  /*00d0*/  CREDUX.MIN UR12, R7 ;  /* 0x00000000070c72cc */ /* 0x000fe40000008000 */
[----:B---3--:R-:W-:Y:S01]  /*00e0*/  ISETP.EQ.U32.AND P0, PT, R8, UR4, PT ;  /* 0x0000000408007c0c */ /* 0x008fe2000bf02070 */
[----:B------:R-:W-:Y:S02]  /*00f0*/  UIADD3.X UR4, UPT, UPT, URZ, UR7, URZ, UP0, !UPT ;  /* 0x00000007ff047290 */ /* 0x000fe400087fe4ff */
[----:B------:R-:W1:Y:S04]  /*0100*/  REDUX.SUM UR11, R0 ;  /* 0x00000000000b73c4 */ /* 0x000e68000000c000 */
[----:B------:R-:W-:-:S02]  /*0110*/  IMAD.U32 R5, RZ, RZ, UR4 ;  /* 0x00000004ff057e24 */ /* 0x000fc4000f8e00ff */
[----:B------:R-:W-:Y:S02]  /*0120*/  MOV R13, UR6 ;  /* 0x00000006000d7c02 */ /* 0x000fe40008000f00 */
[----:B------:R-:W-:Y:S01]  /*0130*/  IMAD.U32 R15, RZ, RZ, UR12 ;  /* 0x0000000cff0f7e24 */ /* 0x000fe2000f8e00ff */
[----:B------:R-:W-:Y:S01]  /*0140*/  IADD3 R6, PT, PT, R7, -0x1, RZ ;  /* 0xffffffff07067810 */ /* 0x000fe20007ffe0ff */
[----:B0-----:R-:W-:-:S05]  /*0150*/  IMAD.U32 R9, RZ, RZ, UR10 ;  /* 0x0000000aff097e24 */ /* 0x001fca000f8e00ff */
[----:B--2---:R0:W-:Y:S01]  /*0160*/  @P0 REDG.E.ADD.STRONG.GPU desc[UR8][R2.64], R9 ;  /* 0x000000090200098e */ /* 0x0041e2000c12e108 */
[----:B-1----:R-:W-:-:S05]  /*0170*/  IMAD.U32 R11, RZ, RZ, UR11 ;  /* 0x0000000bff0b7e24 */ /* 0x002fca000f8e00ff */
[----:B------:R1:W-:Y:S04]  /*0180*/  @P0 REDG.E.ADD.STRONG.GPU desc[UR8][R4.64], R11 ;  /* 0x0000000b0400098e */ /* 0x0003e8000c12e108 */
[----:B------:R1:W5:Y:S04]  /*0190*/  ATOMG.E.EXCH.STRONG.GPU PT, RZ, desc[UR8][R4.64+0x4], R7 ;  /* 0x8000040704ff79a8 */ /* 0x000368000c1ef108 */
[----:B------:R1:W-:Y:S04]  /*01a0*/  @P0 REDG.E.MAX.STRONG.GPU desc[UR8][R4.64+0x8], R13 ;  /* 0x0000080d0400098e */ /* 0x0003e8000d12e108 */
[----:B------:R1:W-:Y:S04]  /*01b0*/  @P0 REDG.E.MIN.STRONG.GPU desc[UR8][R4.64+0xc], R15 ;  /* 0x00000c0f0400098e */ /* 0x0003e8000c92e108 */
[----:B------:R1:W-:Y:S04]  /*01c0*/  REDG.E.INC.STRONG.GPU desc[UR8][R4.64+0x10], R7 ;  /* 0x000010070400798e */ /* 0x0003e8000d92e108 */
[----:B------:R1:W-:Y:S04]  /*01d0*/  REDG.E.DEC.STRONG.GPU desc[UR8][R4.64+0x14], R7 ;  /* 0x000014070400798e */ /* 0x0003e8000e12e108 */
[----:B------:R1:W5:Y:S04]  /*01e0*/  ATOMG.E.CAS.STRONG.GPU PT, RZ, [R4+0x18], R6, R7 ;  /* 0x0000180604ff73a9 */ /* 0x00036800001ee107 */
[----:B0-----:R1:W5:Y:S01]  /*01f0*/  LDG.E R2, desc[UR8][R2.64+0x1c] ;  /* 0x00001c0802027981 */ /* 0x001362000c1e1900 */
[----:B------:R-:W-:Y:S01]  /*0200*/  BSSY B0, `(.L_x_0) ;  /* 0x0000006000007945 */ /* 0x000fe20003800000 */
.L_x_1:
[----:B------:R-:W-:Y:S05]  /*0210*/  YIELD ;  /* 0x0000000000007946 */ /* 0x000fea0003800000 */
[----:B-1---5:R-:W2:Y:S02]  /*0220*/  ATOMG.E.CAS.STRONG.GPU PT, R3, [R4+0x18], R2, R3 ;  /* 0x00001802040373a9 */ /* 0x022ea400001ee103 */
[----:B--2---:R-:W-:Y:S01]  /*0230*/  ISETP.NE.AND P0, PT, R2, R3, PT ;  /* 0x000000030200720c */ /* 0x004fe20003f05270 */
[----:B------:R-:W-:-:S12]  /*0240*/  IMAD.MOV.U32 R2, RZ, RZ, R3 ;  /* 0x000000ffff027224 */ /* 0x000fd800078e0003 */
[----:B------:R-:W-:Y:S05]  /*0250*/  @P0 BRA `(.L_x_1) ;  /* 0xfffffffc00ec0947 */ /* 0x000fea000383ffff */
[----:B------:R-:W-:Y:S05]  /*0260*/  BSYNC B0 ;  /* 0x0000000000007941 */ /* 0x000fea0003800000 */
.L_x_0:
[----:B------:R-:W0:Y:S01]  /*0270*/  REDUX UR5, R7 ;  /* 0x00000000070573c4 */ /* 0x000e220000000000 */
[----:B------:R-:W-:Y:S02]  /*0280*/  VOTEU.ANY UR4, UPT, PT ;  /* 0x0000000000047886 */ /* 0x000fe400038e0100 */
[----:B------:R-:W-:-:S05]  /*0290*/  UFLO.U32 UR4, UR4 ;  /* 0x00000004000472bd */ /* 0x000fca00080e0000 */
[----:B------:R-:W1:Y:S01]  /*02a0*/  REDUX.OR UR6, R7 ;  /* 0x00000000070673c4 */ /* 0x000e620000004000 */
[----:B------:R-:W-:-:S07]  /*02b0*/  ISETP.EQ.U32.AND P0, PT, R8, UR4, PT ;  /* 0x0000000408007c0c */ /* 0x000fce000bf02070 */
[----:B------:R-:W2:Y:S01]  /*02c0*/  REDUX.XOR UR7, R7 ;  /* 0x00000000070773c4 */ /* 0x000ea20000008000 */
[----:B0-----:R-:W-:-:S05]  /*02d0*/  MOV R3, UR5 ;  /* 0x0000000500037c02 */ /* 0x001fca0008000f00 */
[----:B------:R-:W-:Y:S01]  /*02e0*/  @P0 REDG.E.AND.STRONG.GPU desc[UR8][R4.64+0x1c], R3 ;  /* 0x00001c030400098e */ /* 0x000fe2000e92e108 */
[----:B-1----:R-:W-:-:S05]  /*02f0*/  IMAD.U32 R9, RZ, RZ, UR6 ;  /* 0x00000006ff097e24 */ /* 0x002fca000f8e00ff */
[----:B------:R-:W-:Y:S01]  /*0300*/  @P0 REDG.E.OR.STRONG.GPU desc[UR8][R4.64+0x20], R9 ;  /* 0x000020090400098e */ /* 0x000fe2000f12e108 */
[----:B--2---:R-:W-:-:S05]  /*0310*/  MOV R11, UR7 ;  /* 0x00000007000b7c02 */ /* 0x004fca0008000f00 */
[----:B------:R-:W-:Y:S01]  /*0320*/  @P0 REDG.E.XOR.STRONG.GPU desc[UR8][R4.64+0x24], R11 ;  /* 0x0000240b0400098e */ /* 0x000fe2000f92e108 */
[----:B------:R-:W-:Y:S05]  /*0330*/  EXIT ;  /* 0x000000000000794d */ /* 0x000fea0003800000 */
.L_x_2:
[----:B------:R-:W-:-:S00]  /*0340*/  BRA `(.L_x_2) ;  /* 0xfffffffc00fc7947 */ /* 0x000fc0000383ffff */
[----:B------:R-:W-:-:S00]  /*0350*/  NOP ;  /* 0x0000000000007918 */ /* 0x000fc00000000000 */
        /* <DEDUP_REMOVED lines=10> */
.L_x_40:


//--------------------- .text._Z4testIiEvPT_      --------------------------
	.section	.text._Z4testIiEvPT_,"ax",@progbits
	.align	128
        .global         _Z4testIiEvPT_
        .type           _Z4testIiEvPT_,@function
        .size           _Z4testIiEvPT_,(.L_x_41 - _Z4testIiEvPT_)
        .other          _Z4testIiEvPT_,@"STO_CUDA_ENTRY STV_DEFAULT"
_Z4testIiEvPT_:
.text._Z4testIiEvPT_:
        /* <DEDUP_REMOVED lines=12> */
[C---:B------:R-:W-:Y:S02]  /*00c0*/  CREDUX.MAX.S32 UR6, R7.reuse ;  /* 0x00000000070672cc */ /* 0x040fe40000000200 */
[----:B------:R-:W-:Y:S02]  /*00d0*/  CREDUX.MIN.S32 UR12, R7 ;  /* 0x00000000070c72cc */ /* 0x000fe40000008200 */
        /* <DEDUP_REMOVED lines=12> */
[----:B------:R1:W-:Y:S04]  /*01a0*/  @P0 REDG.E.MAX.S32.STRONG.GPU desc[UR8][R4.64+0x8], R13 ;  /* 0x0000080d0400098e */ /* 0x0003e8000d12e308 */
[----:B------:R1:W-:Y:S04]  /*01b0*/  @P0 REDG.E.MIN.S32.STRONG.GPU desc[UR8][R4.64+0xc], R15 ;  /* 0x00000c0f0400098e */ /* 0x0003e8000c92e308 */
[----:B------:R1:W-:Y:S04]  /*01c0*/  REDG.E.INC.STRONG.GPU desc[UR8][R4.64+0x10], R7 ;  /* 0x000010070400798e */ /* 0x0003e8000d92e108 */
[----:B------:R1:W-:Y:S04]  /*01d0*/  REDG.E.DEC.STRONG.GPU desc[UR8][R4.64+0x14], R7 ;  /* 0x000014070400798e */ /* 0x0003e8000e12e108 */
[----:B------:R1:W5:Y:S04]  /*01e0*/  ATOMG.E.CAS.STRONG.GPU PT, RZ, [R4+0x18], R6, R7 ;  /* 0x0000180604ff73a9 */ /* 0x00036800001ee107 */
[----:B0-----:R1:W5:Y:S01]  /*01f0*/  LDG.E R2, desc[UR8][R2.64+0x1c] ;  /* 0x00001c0802027981 */ /* 0x001362000c1e1900 */
[----:B------:R-:W-:Y:S01]  /*0200*/  BSSY B0, `(.L_x_3) ;  /* 0x0000006000007945 */ /* 0x000fe20003800000 */
.L_x_4:
[----:B------:R-:W-:Y:S05]  /*0210*/  YIELD ;  /* 0x0000000000007946 */ /* 0x000fea0003800000 */
[----:B-1---5:R-:W2:Y:S02]  /*0220*/  ATOMG.E.CAS.STRONG.GPU PT, R3, [R4+0x18], R2, R3 ;  /* 0x00001802040373a9 */ /* 0x022ea400001ee103 */
[----:B--2---:R-:W-:Y:S01]  /*0230*/  ISETP.NE.AND P0, PT, R2, R3, PT ;  /* 0x000000030200720c */ /* 0x004fe20003f05270 */
[----:B------:R-:W-:-:S12]  /*0240*/  IMAD.MOV.U32 R2, RZ, RZ, R3 ;  /* 0x000000ffff027224 */ /* 0x000fd800078e0003 */
[----:B------:R-:W-:Y:S05]  /*0250*/  @P0 BRA `(.L_x_4) ;  /* 0xfffffffc00ec0947 */ /* 0x000fea000383ffff */
[----:B------:R-:W-:Y:S05]  /*0260*/  BSYNC B0 ;  /* 0x0000000000007941 */ /* 0x000fea0003800000 */
.L_x_3:
        /* <DEDUP_REMOVED lines=13> */
.L_x_5:
        /* <DEDUP_REMOVED lines=12> */
.L_x_41:


//--------------------- .text._Z18histogram256Kernelv --------------------------
	.section	.text._Z18histogram256Kernelv,"ax",@progbits
	.align	128
        .global         _Z18histogram256Kernelv
        .type           _Z18histogram256Kernelv,@function
        .size           _Z18histogram256Kernelv,(.L_x_42 - _Z18histogram256Kernelv)
        .other          _Z18histogram256Kernelv,@"STO_CUDA_ENTRY STV_DEFAULT"
_Z18histogram256Kernelv:
.text._Z18histogram256Kernelv:
[----:B------:R-:W-:Y:S01]  /*0000*/  LDC R1, c[0x0][0x37c] ;  /* 0x0000df00ff017b82 */ /* 0x000fe20000000800 */
[----:B------:R-:W0:Y:S01]  /*0010*/  S2R R3, SR_CgaCtaId ;  /* 0x0000000000037919 */ /* 0x000e220000008800 */
[----:B------:R-:W-:Y:S01]  /*0020*/  MOV R0, 0x400 ;  /* 0x0000040000007802 */ /* 0x000fe20000000f00 */
[----:B------:R-:W1:Y:S03]  /*0030*/  S2R R2, SR_TID.X ;  /* 0x0000000000027919 */ /* 0x000e660000002100 */
[----:B0-----:R-:W-:Y:S02]  /*0040*/  LEA R3, R3, R0, 0x18 ;  /* 0x0000000003037211 */ /* 0x001fe400078ec0ff */
[----:B-1----:R-:W-:-:S05]  /*0050*/  SHF.R.U32.HI R0, RZ, 0x1, R2 ;  /* 0x00000001ff007819 */ /* 0x002fca0000011602 */
[----:B------:R-:W-:-:S05]  /*0060*/  IMAD R0, R0, 0x28, R3 ;  /* 0x0000002800007824 */ /* 0x000fca00078e0203 */
[----:B------:R-:W-:Y:S01]  /*0070*/  ATOMS.POPC.INC.32 RZ, [R0+URZ+0xfa0] ;  /* 0x000fa00000ff7f8c */ /* 0x000fe2000d8000ff */
[----:B------:R-:W-:Y:S05]  /*0080*/  EXIT ;  /* 0x000000000000794d */ /* 0x000fea0003800000 */
.L_x_6:
        /* <DEDUP_REMOVED lines=15> */
.L_x_42:


//--------------------- .text._Z26vlc_encode_kernel_sm64huffv --------------------------
	.section	.text._Z26vlc_encode_kernel_sm64huffv,"ax",@progbits
	.align	128
.text._Z26vlc_encode_kernel_sm64huffv:
        .type           _Z26vlc_encode_kernel_sm64huffv,@function
        .size           _Z26vlc_encode_kernel_sm64huffv,(.L_x_39 - _Z26vlc_encode_kernel_sm64huffv)
        .other          _Z26vlc_encode_kernel_sm64huffv,@"STO_CUDA_ENTRY STV_DEFAULT"
_Z26vlc_encode_kernel_sm64huffv:
[----:B------:R-:W-:Y:S01]  /*0000*/  LDC R1, c[0x0][0x37c] ;  /* 0x0000df00ff017b82 */ /* 0x000fe20000000800 */
[----:B------:R-:W0:Y:S01]  /*0010*/  S2R R0, SR_LANEID ;  /* 0x0000000000007919 */ /* 0x000e220000000000 */
[----:B------:R-:W-:-:S06]  /*0020*/  IMAD.MOV.U32 R2, RZ, RZ, 0x1 ;  /* 0x00000001ff027424 */ /* 0x000fcc00078e00ff */
[----:B------:R-:W1:Y:S01]  /*0030*/  S2UR UR5, SR_CgaCtaId ;  /* 0x00000000000579c3 */ /* 0x000e620000008800 */
[----:B------:R-:W-:-:S07]  /*0040*/  VOTEU.ANY UR4, UPT, PT ;  /* 0x0000000000047886 */ /* 0x000fce00038e0100 */
[----:B------:R-:W2:Y:S01]  /*0050*/  REDUX.OR UR6, R2 ;  /* 0x00000000020673c4 */ /* 0x000ea20000004000 */
[----:B------:R-:W-:-:S06]  /*0060*/  UFLO.U32 UR4, UR4 ;  /* 0x00000004000472bd */ /* 0x000fcc00080e0000 */
[----:B0-----:R-:W-:Y:S01]  /*0070*/  ISETP.EQ.U32.AND P0, PT, R0, UR4, PT ;  /* 0x0000000400007c0c */ /* 0x001fe2000bf02070 */
[----:B------:R-:W-:Y:S01]  /*0080*/  UMOV UR4, 0x400 ;  /* 0x0000040000047882 */ /* 0x000fe20000000000 */
[----:B--2---:R-:W-:Y:S01]  /*0090*/  MOV R0, UR6 ;  /* 0x0000000600007c02 */ /* 0x004fe20008000f00 */
[----:B-1----:R-:W-:-:S10]  /*00a0*/  ULEA UR4, UR5, UR4, 0x18 ;  /* 0x0000000405047291 */ /* 0x002fd4000f8ec0ff */
[----:B------:R-:W-:Y:S01]  /*00b0*/  @P0 ATOMS.OR RZ, [UR4+0x14], R0 ;  /* 0x00001400ffff098c */ /* 0x000fe2000b000004 */
[----:B------:R-:W-:Y:S05]  /*00c0*/  EXIT ;  /* 0x000000000000794d */ /* 0x000fea0003800000 */
.L_x_7:
        /* <DEDUP_REMOVED lines=11> */
.L_x_39:


//--------------------- .text._Z10mykernel_1PhlPj --------------------------
	.section	.text._Z10mykernel_1PhlPj,"ax",@progbits
	.align	128
        .global         _Z10mykernel_1PhlPj
        .type           _Z10mykernel_1PhlPj,@function
        .size           _Z10mykernel_1PhlPj,(.L_x_43 - _Z10mykernel_1PhlPj)
        .other          _Z10mykernel_1PhlPj,@"STO_CUDA_ENTRY STV_DEFAULT"
_Z10mykernel_1PhlPj:
.text._Z10mykernel_1PhlPj:
[----:B------:R-:W-:Y:S01]  /*0000*/  LDC R1, c[0x0][0x37c] ;  /* 0x0000df00ff017b82 */ /* 0x000fe20000000800 */
[----:B------:R-:W0:Y:S07]  /*0010*/  S2R R7, SR_TID.X ;  /* 0x0000000000077919 */ /* 0x000e2e0000002100 */
[----:B------:R-:W0:Y:S01]  /*0020*/  S2UR UR4, SR_CTAID.X ;  /* 0x00000000000479c3 */ /* 0x000e220000002500 */
[----:B------:R-:W1:Y:S01]  /*0030*/  LDCU.64 UR8, c[0x0][0x388] ;  /* 0x00007100ff0877ac */ /* 0x000e620008000a00 */
[----:B------:R-:W-:Y:S01]  /*0040*/  BSSY.RECONVERGENT B0, `(.L_x_8) ;  /* 0x000001d000007945 */ /* 0x000fe20003800200 */
[----:B------:R-:W2:Y:S05]  /*0050*/  LDCU.64 UR6, c[0x0][0x358] ;  /* 0x00006b00ff0677ac */ /* 0x000eaa0008000a00 */
[----:B------:R-:W0:Y:S01]  /*0060*/  LDC R6, c[0x0][0x360] ;  /* 0x0000d800ff067b82 */ /* 0x000e220000000800 */
[----:B------:R-:W3:Y:S07]  /*0070*/  LDCU.64 UR10, c[0x0][0x380] ;  /* 0x00007000ff0a77ac */ /* 0x000eee0008000a00 */
[----:B------:R-:W4:Y:S01]  /*0080*/  S2UR UR5, SR_CgaCtaId ;  /* 0x00000000000579c3 */ /* 0x000f220000008800 */
[----:B0-----:R-:W-:Y:S01]  /*0090*/  IMAD R2, R6, UR4, R7 ;  /* 0x0000000406027c24 */ /* 0x001fe2000f8e0207 */
[----:B------:R-:W-:-:S04]  /*00a0*/  UMOV UR4, 0x400 ;  /* 0x0000040000047882 */ /* 0x000fc80000000000 */
[----:B-1----:R-:W-:Y:S02]  /*00b0*/  ISETP.GE.U32.AND P0, PT, R2, UR8, PT ;  /* 0x0000000802007c0c */ /* 0x002fe4000bf06070 */
[----:B------:R-:W-:Y:S01]  /*00c0*/  SHF.R.S32.HI R3, RZ, 0x1f, R2 ;  /* 0x0000001fff037819 */ /* 0x000fe20000011402 */
[----:B----4-:R-:W-:-:S03]  /*00d0*/  ULEA UR4, UR5, UR4, 0x18 ;  /* 0x0000000405047291 */ /* 0x010fc6000f8ec0ff */
[----:B------:R-:W-:-:S03]  /*00e0*/  ISETP.GE.AND.EX P0, PT, R3, UR9, PT, P0 ;  /* 0x0000000903007c0c */ /* 0x000fc6000bf06300 */
[----:B------:R-:W-:-:S05]  /*00f0*/  LEA R0, R7, UR4, 0x2 ;  /* 0x0000000407007c11 */ /* 0x000fca000f8e10ff */
[----:B------:R0:W-:Y:S01]  /*0100*/  STS [R0], RZ ;  /* 0x000000ff00007388 */ /* 0x0001e20000000800 */
[----:B------:R-:W-:Y:S06]  /*0110*/  BAR.SYNC.DEFER_BLOCKING 0x0 ;  /* 0x0000000000007b1d */ /* 0x000fec0000010000 */
[----:B--23--:R-:W-:Y:S05]  /*0120*/  @P0 BRA `(.L_x_9) ;  /* 0x0000000000380947 */ /* 0x00cfea0003800000 */
[----:B------:R-:W1:Y:S01]  /*0130*/  LDCU UR5, c[0x0][0x370] ;  /* 0x00006e00ff0577ac */ /* 0x000e620008000800 */
[----:B------:R-:W-:Y:S02]  /*0140*/  IMAD.MOV.U32 R4, RZ, RZ, R2 ;  /* 0x000000ffff047224 */ /* 0x000fe400078e0002 */
[----:B-1----:R-:W-:-:S07]  /*0150*/  IMAD R5, R6, UR5, RZ ;  /* 0x0000000506057c24 */ /* 0x002fce000f8e02ff */
.L_x_10:
[----:B------:R-:W-:-:S04]  /*0160*/  IADD3 R2, P0, PT, R2, UR10, RZ ;  /* 0x0000000a02027c10 */ /* 0x000fc8000ff1e0ff */
[----:B------:R-:W-:-:S05]  /*0170*/  IADD3.X R3, PT, PT, R3, UR11, RZ, P0, !PT ;  /* 0x0000000b03037c10 */ /* 0x000fca00087fe4ff */
[----:B------:R-:W2:Y:S02]  /*0180*/  LDG.E.U8 R2, desc[UR6][R2.64] ;  /* 0x0000000602027981 */ /* 0x000ea4000c1e1100 */
[----:B--2---:R-:W-:Y:S01]  /*0190*/  LEA R6, R2, UR4, 0x2 ;  /* 0x0000000402067c11 */ /* 0x004fe2000f8e10ff */
[----:B------:R-:W-:-:S04]  /*01a0*/  IMAD.IADD R2, R5, 0x1, R4 ;  /* 0x0000000105027824 */ /* 0x000fc800078e0204 */
[----:B------:R1:W-:Y:S01]  /*01b0*/  ATOMS.POPC.INC.32 RZ, [R6+URZ] ;  /* 0x0000000006ff7f8c */ /* 0x0003e2000d8000ff */
[----:B------:R-:W-:Y:S01]  /*01c0*/  ISETP.GE.U32.AND P0, PT, R2, UR8, PT ;  /* 0x0000000802007c0c */ /* 0x000fe2000bf06070 */
[--C-:B------:R-:W-:Y:S01]  /*01d0*/  IMAD.MOV.U32 R4, RZ, RZ, R2.reuse ;  /* 0x000000ffff047224 */ /* 0x100fe200078e0002 */
[----:B------:R-:W-:-:S04]  /*01e0*/  SHF.R.S32.HI R3, RZ, 0x1f, R2 ;  /* 0x0000001fff037819 */ /* 0x000fc80000011402 */
[----:B------:R-:W-:-:S13]  /*01f0*/  ISETP.GE.AND.EX P0, PT, R3, UR9, PT, P0 ;  /* 0x0000000903007c0c */ /* 0x000fda000bf06300 */
[----:B-1----:R-:W-:Y:S05]  /*0200*/  @!P0 BRA `(.L_x_10) ;  /* 0xfffffffc00d48947 */ /* 0x002fea000383ffff */
.L_x_9:
[----:B------:R-:W-:Y:S05]  /*0210*/  BSYNC.RECONVERGENT B0 ;  /* 0x0000000000007941 */ /* 0x000fea0003800200 */
.L_x_8:
[----:B------:R-:W-:Y:S08]  /*0220*/  BAR.SYNC.DEFER_BLOCKING 0x0 ;  /* 0x0000000000007b1d */ /* 0x000ff00000010000 */
[----:B------:R-:W1:Y:S01]  /*0230*/  LDC.64 R2, c[0x0][0x390] ;  /* 0x0000e400ff027b82 */ /* 0x000e620000000a00 */
[----:B------:R-:W2:Y:S01]  /*0240*/  LDS R5, [R0] ;  /* 0x0000000000057984 */ /* 0x000ea20000000800 */
[----:B-1----:R-:W-:-:S05]  /*0250*/  IMAD.WIDE.U32 R2, R7, 0x4, R2 ;  /* 0x0000000407027825 */ /* 0x002fca00078e0002 */
[----:B--2---:R-:W-:Y:S01]  /*0260*/  REDG.E.ADD.STRONG.GPU desc[UR6][R2.64], R5 ;  /* 0x000000050200798e */ /* 0x004fe2000c12e106 */
[----:B------:R-:W-:Y:S05]  /*0270*/  EXIT ;  /* 0x000000000000794d */ /* 0x000fea0003800000 */
.L_x_11:
        /* <DEDUP_REMOVED lines=16> */
.L_x_43:


//--------------------- .text._Z8mykernelPj       --------------------------
	.section	.text._Z8mykernelPj,"ax",@progbits
	.align	128
        .global         _Z8mykernelPj
        .type           _Z8mykernelPj,@function
        .size           _Z8mykernelPj,(.L_x_44 - _Z8mykernelPj)
        .other          _Z8mykernelPj,@"STO_CUDA_ENTRY STV_DEFAULT"
_Z8mykernelPj:
.text._Z8mykernelPj:
[----:B------:R-:W-:Y:S01]  /*0000*/  LDC R1, c[0x0][0x37c] ;  /* 0x0000df00ff017b82 */ /* 0x000fe20000000800 */
[----:B------:R-:W0:Y:S07]  /*0010*/  S2R R5, SR_TID.X ;  /* 0x0000000000057919 */ /* 0x000e2e0000002100 */
[----:B------:R-:W1:Y:S01]  /*0020*/  S2UR UR5, SR_CgaCtaId ;  /* 0x00000000000579c3 */ /* 0x000e620000008800 */
[----:B------:R-:W-:Y:S01]  /*0030*/  UMOV UR4, 0x400 ;  /* 0x0000040000047882 */ /* 0x000fe20000000000 */
[----:B------:R-:W-:-:S06]  /*0040*/  HFMA2 R9, -RZ, RZ, 0, 5.9604644775390625e-08 ;  /* 0x00000001ff097431 */ /* 0x000fcc00000001ff */
[----:B------:R-:W2:Y:S08]  /*0050*/  S2UR UR6, SR_CTAID.X ;  /* 0x00000000000679c3 */ /* 0x000eb00000002500 */
[----:B------:R-:W2:Y:S01]  /*0060*/  LDC R4, c[0x0][0x360] ;  /* 0x0000d800ff047b82 */ /* 0x000ea20000000800 */
[----:B-1----:R-:W-:-:S07]  /*0070*/  ULEA UR4, UR5, UR4, 0x18 ;  /* 0x0000000405047291 */ /* 0x002fce000f8ec0ff */
[----:B------:R-:W1:Y:S01]  /*0080*/  LDC.64 R2, c[0x0][0x380] ;  /* 0x0000e000ff027b82 */ /* 0x000e620000000a00 */
[----:B0-----:R-:W-:-:S03]  /*0090*/  LEA R0, R5, UR4, 0x2 ;  /* 0x0000000405007c11 */ /* 0x001fc6000f8e10ff */
[----:B------:R-:W0:Y:S02]  /*00a0*/  LDCU.64 UR4, c[0x0][0x358] ;  /* 0x00006b00ff0477ac */ /* 0x000e240008000a00 */
[----:B------:R-:W-:Y:S04]  /*00b0*/  ATOMS.OR RZ, [R0], R9 ;  /* 0x0000000900ff738c */ /* 0x000fe80003000000 */
[----:B------:R-:W0:Y:S01]  /*00c0*/  LDS R7, [R0] ;  /* 0x0000000000077984 */ /* 0x000e220000000800 */
[----:B--2---:R-:W-:-:S04]  /*00d0*/  IMAD R5, R4, UR6, R5 ;  /* 0x0000000604057c24 */ /* 0x004fc8000f8e0205 */
[----:B-1----:R-:W-:-:S05]  /*00e0*/  IMAD.WIDE R2, R5, 0x4, R2 ;  /* 0x0000000405027825 */ /* 0x002fca00078e0202 */
[----:B0-----:R-:W-:Y:S01]  /*00f0*/  STG.E desc[UR4][R2.64], R7 ;  /* 0x0000000702007986 */ /* 0x001fe2000c101904 */
[----:B------:R-:W-:Y:S05]  /*0100*/  EXIT ;  /* 0x000000000000794d */ /* 0x000fea0003800000 */
.L_x_12:
        /* <DEDUP_REMOVED lines=15> */
.L_x_44:


//--------------------- .text._Z1kv               --------------------------
	.section	.text._Z1kv,"ax",@progbits
	.align	128
        .global         _Z1kv
        .type           _Z1kv,@function
        .size           _Z1kv,(.L_x_45 - _Z1kv)
        .other          _Z1kv,@"STO_CUDA_ENTRY STV_DEFAULT"
_Z1kv:
.text._Z1kv:
[----:B------:R-:W-:Y:S01]  /*0000*/  LDC R1, c[0x0][0x37c] ;  /* 0x0000df00ff017b82 */ /* 0x000fe20000000800 */
[----:B------:R-:W-:Y:S05]  /*0010*/  BPT.TRAP 0x1 ;  /* 0x000000040000795c */ /* 0x000fea0000300000 */
.L_x_13:
        /* <DEDUP_REMOVED lines=14> */
.L_x_45:


//--------------------- .text._Z8kernel_2Pj       --------------------------
	.section	.text._Z8kernel_2Pj,"ax",@progbits
	.align	128
        .global         _Z8kernel_2Pj
        .type           _Z8kernel_2Pj,@function
        .size           _Z8kernel_2Pj,(.L_x_46 - _Z8kernel_2Pj)
        .other          _Z8kernel_2Pj,@"STO_CUDA_ENTRY STV_DEFAULT"
_Z8kernel_2Pj:
.text._Z8kernel_2Pj:
[----:B------:R-:W-:Y:S08]  /*0000*/  LDC R1, c[0x0][0x37c] ;  /* 0x0000df00ff017b82 */ /* 0x000ff00000000800 */
[----:B------:R-:W0:Y:S01]  /*0010*/  LDC.64 R2, c[0x0][0x380] ;  /* 0x0000e000ff027b82 */ /* 0x000e220000000a00 */
[----:B------:R-:W0:Y:S02]  /*0020*/  LDCU.64 UR6, c[0x0][0x358] ;  /* 0x00006b00ff0677ac */ /* 0x000e240008000a00 */
[----:B0-----:R-:W2:Y:S04]  /*0030*/  LDG.E R4, desc[UR6][R2.64+0x4] ;  /* 0x0000040602047981 */ /* 0x001ea8000c1e1900 */
[----:B------:R-:W3:Y:S01]  /*0040*/  LDG.E R0, desc[UR6][R2.64] ;  /* 0x0000000602007981 */ /* 0x000ee2000c1e1900 */
[----:B------:R-:W0:Y:S01]  /*0050*/  S2UR UR5, SR_CgaCtaId ;  /* 0x00000000000579c3 */ /* 0x000e220000008800 */
[----:B------:R-:W-:Y:S01]  /*0060*/  VOTEU.ANY UR4, UPT, PT ;  /* 0x0000000000047886 */ /* 0x000fe200038e0100 */
[----:B------:R-:W1:Y:S01]  /*0070*/  S2R R5, SR_LANEID ;  /* 0x0000000000057919 */ /* 0x000e620000000000 */
[----:B------:R-:W-:-:S06]  /*0080*/  UFLO.U32 UR4, UR4 ;  /* 0x00000004000472bd */ /* 0x000fcc00080e0000 */
[----:B-1----:R-:W-:Y:S01]  /*0090*/  ISETP.EQ.U32.AND P0, PT, R5, UR4, PT ;  /* 0x0000000405007c0c */ /* 0x002fe2000bf02070 */
[----:B------:R-:W-:Y:S02]  /*00a0*/  UMOV UR4, 0x400 ;  /* 0x0000040000047882 */ /* 0x000fe40000000000 */
[----:B0-----:R-:W-:Y:S01]  /*00b0*/  ULEA UR4, UR5, UR4, 0x18 ;  /* 0x0000000405047291 */ /* 0x001fe2000f8ec0ff */
[----:B--2---:R-:W0:Y:S08]  /*00c0*/  REDUX.OR UR8, R4 ;  /* 0x00000000040873c4 */ /* 0x004e300000004000 */
[----:B---3--:R-:W-:Y:S01]  /*00d0*/  STS [UR4+0x4], R0 ;  /* 0x00000400ff007988 */ /* 0x008fe20008000804 */
[----:B0-----:R-:W-:-:S05]  /*00e0*/  MOV R6, UR8 ;  /* 0x0000000800067c02 */ /* 0x001fca0008000f00 */
[----:B------:R-:W-:Y:S04]  /*00f0*/  @P0 ATOMS.OR RZ, [UR4+0x38], R6 ;  /* 0x00003806ffff098c */ /* 0x000fe8000b000004 */
[----:B------:R-:W0:Y:S04]  /*0100*/  LDS R5, [UR4+0x38] ;  /* 0x00003804ff057984 */ /* 0x000e280008000800 */
[----:B0-----:R-:W-:Y:S01]  /*0110*/  STG.E desc[UR6][R2.64+0x4], R5 ;  /* 0x0000040502007986 */ /* 0x001fe2000c101906 */
[----:B------:R-:W-:Y:S05]  /*0120*/  EXIT ;  /* 0x000000000000794d */ /* 0x000fea0003800000 */
.L_x_14:
        /* <DEDUP_REMOVED lines=13> */
.L_x_46:


//--------------------- .text._Z8kernel_1Pj       --------------------------
	.section	.text._Z8kernel_1Pj,"ax",@progbits
	.align	128
        .global         _Z8kernel_1Pj
        .type           _Z8kernel_1Pj,@function
        .size           _Z8kernel_1Pj,(.L_x_47 - _Z8kernel_1Pj)
        .other          _Z8kernel_1Pj,@"STO_CUDA_ENTRY STV_DEFAULT"
_Z8kernel_1Pj:
.text._Z8kernel_1Pj:
        /* <DEDUP_REMOVED lines=19> */
.L_x_15:
        /* <DEDUP_REMOVED lines=13> */
.L_x_47:


//--------------------- .text._Z6kernelPj         --------------------------
	.section	.text._Z6kernelPj,"ax",@progbits
	.align	128
        .global         _Z6kernelPj
        .type           _Z6kernelPj,@function
        .size           _Z6kernelPj,(.L_x_48 - _Z6kernelPj)
        .other          _Z6kernelPj,@"STO_CUDA_ENTRY STV_DEFAULT"
_Z6kernelPj:
.text._Z6kernelPj:
        /* <DEDUP_REMOVED lines=19> */
.L_x_16:
        /* <DEDUP_REMOVED lines=13> */
.L_x_48:


//--------------------- .text._Z5foo_7i           --------------------------
	.section	.text._Z5foo_7i,"ax",@progbits
	.align	128
        .global         _Z5foo_7i
        .type           _Z5foo_7i,@function
        .size           _Z5foo_7i,(.L_x_49 - _Z5foo_7i)
        .other          _Z5foo_7i,@"STO_CUDA_ENTRY STV_DEFAULT"
_Z5foo_7i:
.text._Z5foo_7i:
[----:B------:R-:W-:Y:S08]  /*0000*/  LDC R1, c[0x0][0x37c] ;  /* 0x0000df00ff017b82 */ /* 0x000ff00000000800 */
[----:B------:R-:W0:Y:S01]  /*0010*/  S2UR UR5, SR_CgaCtaId ;  /* 0x00000000000579c3 */ /* 0x000e220000008800 */
[----:B------:R-:W1:Y:S01]  /*0020*/  LDCU UR6, c[0x0][0x380] ;  /* 0x00007000ff0677ac */ /* 0x000e620008000800 */
[----:B------:R-:W-:Y:S01]  /*0030*/  UMOV UR4, 0x400 ;  /* 0x0000040000047882 */ /* 0x000fe20000000000 */
[----:B-1----:R-:W-:-:S02]  /*0040*/  UISETP.GT.AND UP0, UPT, UR6, 0x1, UPT ;  /* 0x000000010600788c */ /* 0x002fc4000bf04270 */
[----:B0-----:R-:W-:-:S04]  /*0050*/  ULEA UR4, UR5, UR4, 0x18 ;  /* 0x0000000405047291 */ /* 0x001fc8000f8ec0ff */
[----:B------:R-:W-:-:S09]  /*0060*/  USEL UR4, UR4, URZ, UP0 ;  /* 0x000000ff04047287 */ /* 0x000fd20008000000 */
[----:B------:R-:W-:Y:S01]  /*0070*/  ATOMS.POPC.INC.32 RZ, [UR4] ;  /* 0x00000000ffff7f8c */ /* 0x000fe2000d800004 */
[----:B------:R-:W-:Y:S05]  /*0080*/  EXIT ;  /* 0x000000000000794d */ /* 0x000fea0003800000 */
.L_x_17:
        /* <DEDUP_REMOVED lines=15> */
.L_x_49:


//--------------------- .text._Z5foo_6v           --------------------------
	.section	.text._Z5foo_6v,"ax",@progbits
	.align	128
        .global         _Z5foo_6v
        .type           _Z5foo_6v,@function
        .size           _Z5foo_6v,(.L_x_50 - _Z5foo_6v)
        .other          _Z5foo_6v,@"STO_CUDA_ENTRY STV_DEFAULT"
_Z5foo_6v:
.text._Z5foo_6v:
[----:B------:R-:W-:Y:S08]  /*0000*/  LDC R1, c[0x0][0x37c] ;  /* 0x0000df00ff017b82 */ /* 0x000ff00000000800 */
[----:B------:R-:W0:Y:S01]  /*0010*/  S2UR UR5, SR_CgaCtaId ;  /* 0x00000000000579c3 */ /* 0x000e220000008800 */
[----:B------:R-:W-:Y:S02]  /*0020*/  UMOV UR4, 0x400 ;  /* 0x0000040000047882 */ /* 0x000fe40000000000 */
[----:B0-----:R-:W-:-:S09]  /*0030*/  ULEA UR4, UR5, UR4, 0x18 ;  /* 0x0000000405047291 */ /* 0x001fd2000f8ec0ff */
[----:B------:R-:W-:Y:S01]  /*0040*/  ATOMS.POPC.INC.32 RZ, [UR4] ;  /* 0x00000000ffff7f8c */ /* 0x000fe2000d800004 */
[----:B------:R-:W-:Y:S05]  /*0050*/  EXIT ;  /* 0x000000000000794d */ /* 0x000fea0003800000 */
.L_x_18:
        /* <DEDUP_REMOVED lines=10> */
.L_x_50:


//--------------------- .text._Z5foo_5v           --------------------------
	.section	.text._Z5foo_5v,"ax",@progbits
	.align	128
        .global         _Z5foo_5v
        .type           _Z5foo_5v,@function
        .size           _Z5foo_5v,(.L_x_51 - _Z5foo_5v)
        .other          _Z5foo_5v,@"STO_CUDA_ENTRY STV_DEFAULT"
_Z5foo_5v:
.text._Z5foo_5v:
[----:B------:R-:W0:Y:S01]  /*0000*/  LDC R1, c[0x0][0x37c] ;  /* 0x0000df00ff017b82 */ /* 0x000e220000000800 */
[----:B------:R-:W1:Y:S01]  /*0010*/  S2R R2, SR_LANEID ;  /* 0x0000000000027919 */ /* 0x000e620000000000 */
[----:B------:R-:W-:Y:S01]  /*0020*/  VOTEU.ANY UR6, UPT, PT ;  /* 0x0000000000067886 */ /* 0x000fe200038e0100 */
[----:B------:R-:W0:Y:S01]  /*0030*/  LDCU.64 UR4, c[0x0][0x358] ;  /* 0x00006b00ff0477ac */ /* 0x000e220008000a00 */
[----:B------:R-:W0:Y:S01]  /*0040*/  POPC R3, UR6 ;  /* 0x0000000600037d09 */ /* 0x000e220008000000 */
[----:B------:R-:W-:-:S06]  /*0050*/  UFLO.U32 UR7, UR6 ;  /* 0x00000006000772bd */ /* 0x000fcc00080e0000 */
[----:B-1----:R-:W-:-:S13]  /*0060*/  ISETP.EQ.U32.AND P0, PT, R2, UR7, PT ;  /* 0x0000000702007c0c */ /* 0x002fda000bf02070 */
[----:B0-----:R-:W-:Y:S01]  /*0070*/  @P0 ATOM.E.ADD.STRONG.GPU PT, RZ, desc[UR4][R0.64], R3 ;  /* 0x8000000300ff098a */ /* 0x001fe200081ef104 */
[----:B------:R-:W0:Y:S01]  /*0080*/  S2UR UR5, SR_CgaCtaId ;  /* 0x00000000000579c3 */ /* 0x000e220000008800 */
[----:B------:R-:W-:Y:S02]  /*0090*/  UMOV UR4, 0x400 ;  /* 0x0000040000047882 */ /* 0x000fe40000000000 */
[----:B0-----:R-:W-:-:S09]  /*00a0*/  ULEA UR4, UR5, UR4, 0x18 ;  /* 0x0000000405047291 */ /* 0x001fd2000f8ec0ff */
[----:B------:R-:W-:Y:S01]  /*00b0*/  ATOMS.POPC.INC.32 RZ, [UR4] ;  /* 0x00000000ffff7f8c */ /* 0x000fe2000d800004 */
[----:B------:R-:W-:Y:S05]  /*00c0*/  EXIT ;  /* 0x000000000000794d */ /* 0x000fea0003800000 */
.L_x_19:
        /* <DEDUP_REMOVED lines=11> */
.L_x_51:


//--------------------- .text._Z5foo_4v           --------------------------
	.section	.text._Z5foo_4v,"ax",@progbits
	.align	128
        .global         _Z5foo_4v
        .type           _Z5foo_4v,@function
        .size           _Z5foo_4v,(.L_x_52 - _Z5foo_4v)
        .other          _Z5foo_4v,@"STO_CUDA_ENTRY STV_DEFAULT"
_Z5foo_4v:
.text._Z5foo_4v:
[----:B------:R-:W-:Y:S01]  /*0000*/  LDC R1, c[0x0][0x37c] ;  /* 0x0000df00ff017b82 */ /* 0x000fe20000000800 */
[----:B------:R-:W0:Y:S07]  /*0010*/  S2R R0, SR_LANEID ;  /* 0x0000000000007919 */ /* 0x000e2e0000000000 */
[----:B------:R-:W1:Y:S01]  /*0020*/  LDC.64 R2, c[0x4][0x8] ;  /* 0x01000200ff027b82 */ /* 0x000e620000000a00 */
[----:B------:R-:W-:Y:S01]  /*0030*/  VOTEU.ANY UR6, UPT, PT ;  /* 0x0000000000067886 */ /* 0x000fe200038e0100 */
[----:B------:R-:W1:Y:S01]  /*0040*/  LDCU.64 UR4, c[0x0][0x358] ;  /* 0x00006b00ff0477ac */ /* 0x000e620008000a00 */
[----:B------:R-:W1:Y:S01]  /*0050*/  POPC R5, UR6 ;  /* 0x0000000600057d09 */ /* 0x000e620008000000 */
[----:B------:R-:W-:-:S06]  /*0060*/  UFLO.U32 UR7, UR6 ;  /* 0x00000006000772bd */ /* 0x000fcc00080e0000 */
[----:B0-----:R-:W-:-:S13]  /*0070*/  ISETP.EQ.U32.AND P0, PT, R0, UR7, PT ;  /* 0x0000000700007c0c */ /* 0x001fda000bf02070 */
[----:B-1----:R-:W-:Y:S01]  /*0080*/  @P0 REDG.E.ADD.STRONG.GPU desc[UR4][R2.64], R5 ;  /* 0x000000050200098e */ /* 0x002fe2000c12e104 */
[----:B------:R-:W0:Y:S01]  /*0090*/  S2UR UR5, SR_CgaCtaId ;  /* 0x00000000000579c3 */ /* 0x000e220000008800 */
[----:B------:R-:W-:Y:S02]  /*00a0*/  UMOV UR4, 0x400 ;  /* 0x0000040000047882 */ /* 0x000fe40000000000 */
[----:B0-----:R-:W-:-:S09]  /*00b0*/  ULEA UR4, UR5, UR4, 0x18 ;  /* 0x0000000405047291 */ /* 0x001fd2000f8ec0ff */
[----:B------:R-:W-:Y:S01]  /*00c0*/  ATOMS.POPC.INC.32 RZ, [UR4] ;  /* 0x00000000ffff7f8c */ /* 0x000fe2000d800004 */
[----:B------:R-:W-:Y:S05]  /*00d0*/  EXIT ;  /* 0x000000000000794d */ /* 0x000fea0003800000 */
.L_x_20:
        /* <DEDUP_REMOVED lines=10> */
.L_x_52:


//--------------------- .text._Z5foo_3v           --------------------------
	.section	.text._Z5foo_3v,"ax",@progbits
	.align	128
        .global         _Z5foo_3v
        .type           _Z5foo_3v,@function
        .size           _Z5foo_3v,(.L_x_53 - _Z5foo_3v)
        .other          _Z5foo_3v,@"STO_CUDA_ENTRY STV_DEFAULT"
_Z5foo_3v:
.text._Z5foo_3v:
[----:B------:R-:W-:Y:S08]  /*0000*/  LDC R1, c[0x0][0x37c] ;  /* 0x0000df00ff017b82 */ /* 0x000ff00000000800 */
[----:B------:R-:W0:Y:S01]  /*0010*/  S2UR UR5, SR_CgaCtaId ;  /* 0x00000000000579c3 */ /* 0x000e220000008800 */
[----:B------:R-:W-:Y:S02]  /*0020*/  UMOV UR4, 0x400 ;  /* 0x0000040000047882 */ /* 0x000fe40000000000 */
[----:B0-----:R-:W-:-:S09]  /*0030*/  ULEA UR4, UR5, UR4, 0x18 ;  /* 0x0000000405047291 */ /* 0x001fd2000f8ec0ff */
[----:B------:R-:W-:Y:S01]  /*0040*/  ATOMS.POPC.INC.32 RZ, [UR4] ;  /* 0x00000000ffff7f8c */ /* 0x000fe2000d800004 */
[----:B------:R-:W-:Y:S05]  /*0050*/  EXIT ;  /* 0x000000000000794d */ /* 0x000fea0003800000 */
.L_x_21:
        /* <DEDUP_REMOVED lines=10> */
.L_x_53:


//--------------------- .text._Z5foo_2v           --------------------------
	.section	.text._Z5foo_2v,"ax",@progbits
	.align	128
        .global         _Z5foo_2v
        .type           _Z5foo_2v,@function
        .size           _Z5foo_2v,(.L_x_54 - _Z5foo_2v)
        .other          _Z5foo_2v,@"STO_CUDA_ENTRY STV_DEFAULT"
_Z5foo_2v:
.text._Z5foo_2v:
[----:B------:R-:W-:Y:S01]  /*0000*/  LDC R1, c[0x0][0x37c] ;  /* 0x0000df00ff017b82 */ /* 0x000fe20000000800 */
[----:B------:R-:W0:Y:S01]  /*0010*/  S2R R3, SR_TID.X ;  /* 0x0000000000037919 */ /* 0x000e220000002100 */
[----:B------:R-:W-:Y:S01]  /*0020*/  BSSY.RECONVERGENT B0, `(.L_x_22) ;  /* 0x000004b000007945 */ /* 0x000fe20003800200 */
[----:B0-----:R-:W-:-:S13]  /*0030*/  ISETP.GT.U32.AND P0, PT, R3, 0x3f, PT ;  /* 0x0000003f0300780c */ /* 0x001fda0003f04070 */
[----:B------:R-:W-:Y:S05]  /*0040*/  @P0 BRA `(.L_x_23) ;  /* 0x0000000400200947 */ /* 0x000fea0003800000 */
[----:B------:R-:W0:Y:S01]  /*0050*/  LDC R0, c[0x0][0x360] ;  /* 0x0000d800ff007b82 */ /* 0x000e220000000800 */
[----:B------:R-:W-:Y:S01]  /*0060*/  BSSY.RECONVERGENT B1, `(.L_x_24) ;  /* 0x000002d000017945 */ /* 0x000fe20003800200 */
[----:B0-----:R-:W0:Y:S01]  /*0070*/  I2F.U32.RP R8, R0 ;  /* 0x0000000000087306 */ /* 0x001e220000209000 */
[----:B------:R-:W-:Y:S01]  /*0080*/  IMAD.IADD R2, R3, 0x1, R0 ;  /* 0x0000000103027824 */ /* 0x000fe200078e0200 */
[----:B------:R-:W-:-:S04]  /*0090*/  ISETP.NE.U32.AND P2, PT, R0, RZ, PT ;  /* 0x000000ff0000720c */ /* 0x000fc80003f45070 */
[C---:B------:R-:W-:Y:S02]  /*00a0*/  ISETP.GE.U32.AND P0, PT, R2.reuse, 0x40, PT ;  /* 0x000000400200780c */ /* 0x040fe40003f06070 */
[----:B------:R-:W-:Y:S02]  /*00b0*/  VIMNMX.U32 R7, PT, PT, R2, 0x40, !PT ;  /* 0x0000004002077848 */ /* 0x000fe40007fe0000 */
[----:B------:R-:W-:-:S04]  /*00c0*/  SEL R6, RZ, 0x1, P0 ;  /* 0x00000001ff067807 */ /* 0x000fc80000000000 */
[----:B------:R-:W-:Y:S01]  /*00d0*/  IADD3 R7, PT, PT, R7, -R2, -R6 ;  /* 0x8000000207077210 */ /* 0x000fe20007ffe806 */
[----:B0-----:R-:W0:Y:S02]  /*00e0*/  MUFU.RCP R8, R8 ;  /* 0x0000000800087308 */ /* 0x001e240000001000 */
[----:B0-----:R-:W-:-:S06]  /*00f0*/  VIADD R4, R8, 0xffffffe ;  /* 0x0ffffffe08047836 */ /* 0x001fcc0000000000 */
[----:B------:R0:W1:Y:S02]  /*0100*/  F2I.FTZ.U32.TRUNC.NTZ R5, R4 ;  /* 0x0000000400057305 */ /* 0x000064000021f000 */
[----:B0-----:R-:W-:Y:S02]  /*0110*/  IMAD.MOV.U32 R4, RZ, RZ, RZ ;  /* 0x000000ffff047224 */ /* 0x001fe400078e00ff */
[----:B-1----:R-:W-:-:S04]  /*0120*/  IMAD.MOV R9, RZ, RZ, -R5 ;  /* 0x000000ffff097224 */ /* 0x002fc800078e0a05 */
[----:B------:R-:W-:-:S04]  /*0130*/  IMAD R9, R9, R0, RZ ;  /* 0x0000000009097224 */ /* 0x000fc800078e02ff */
[----:B------:R-:W-:-:S06]  /*0140*/  IMAD.HI.U32 R8, R5, R9, R4 ;  /* 0x0000000905087227 */ /* 0x000fcc00078e0004 */
[----:B------:R-:W-:-:S05]  /*0150*/  IMAD.HI.U32 R5, R8, R7, RZ ;  /* 0x0000000708057227 */ /* 0x000fca00078e00ff */
[----:B------:R-:W-:-:S05]  /*0160*/  IADD3 R2, PT, PT, -R5, RZ, RZ ;  /* 0x000000ff05027210 */ /* 0x000fca0007ffe1ff */
[----:B------:R-:W-:-:S05]  /*0170*/  IMAD R7, R0, R2, R7 ;  /* 0x0000000200077224 */ /* 0x000fca00078e0207 */
[----:B------:R-:W-:-:S13]  /*0180*/  ISETP.GE.U32.AND P0, PT, R7, R0, PT ;  /* 0x000000000700720c */ /* 0x000fda0003f06070 */
[----:B------:R-:W-:Y:S02]  /*0190*/  @P0 IMAD.IADD R7, R7, 0x1, -R0 ;  /* 0x0000000107070824 */ /* 0x000fe400078e0a00 */
[----:B------:R-:W-:-:S03]  /*01a0*/  @P0 VIADD R5, R5, 0x1 ;  /* 0x0000000105050836 */ /* 0x000fc60000000000 */
[----:B------:R-:W-:-:S13]  /*01b0*/  ISETP.GE.U32.AND P1, PT, R7, R0, PT ;  /* 0x000000000700720c */ /* 0x000fda0003f26070 */
[----:B------:R-:W-:Y:S01]  /*01c0*/  @P1 VIADD R5, R5, 0x1 ;  /* 0x0000000105051836 */ /* 0x000fe20000000000 */
[----:B------:R-:W-:-:S04]  /*01d0*/  @!P2 LOP3.LUT R5, RZ, R0, RZ, 0x33, !PT ;  /* 0x00000000ff05a212 */ /* 0x000fc800078e33ff */
[----:B------:R-:W-:-:S04]  /*01e0*/  IADD3 R2, PT, PT, R6, R5, RZ ;  /* 0x0000000506027210 */ /* 0x000fc80007ffe0ff */
[C---:B------:R-:W-:Y:S02]  /*01f0*/  LOP3.LUT R4, R2.reuse, 0x3, RZ, 0xc0, !PT ;  /* 0x0000000302047812 */ /* 0x040fe400078ec0ff */
[----:B------:R-:W-:Y:S02]  /*0200*/  ISETP.GE.U32.AND P1, PT, R2, 0x3, PT ;  /* 0x000000030200780c */ /* 0x000fe40003f26070 */
[----:B------:R-:W-:-:S13]  /*0210*/  ISETP.NE.AND P0, PT, R4, 0x3, PT ;  /* 0x000000030400780c */ /* 0x000fda0003f05270 */
[----:B------:R-:W-:Y:S05]  /*0220*/  @!P0 BRA `(.L_x_25) ;  /* 0x0000000000408947 */ /* 0x000fea0003800000 */
[----:B------:R-:W0:Y:S01]  /*0230*/  S2R R5, SR_CgaCtaId ;  /* 0x0000000000057919 */ /* 0x000e220000008800 */
[----:B------:R-:W-:Y:S01]  /*0240*/  MOV R4, 0x400 ;  /* 0x0000040000047802 */ /* 0x000fe20000000f00 */
[----:B------:R-:W-:-:S04]  /*0250*/  VIADD R2, R2, 0x1 ;  /* 0x0000000102027836 */ /* 0x000fc80000000000 */
[----:B------:R-:W-:Y:S01]  /*0260*/  VIADD R4, R4, 0x10 ;  /* 0x0000001004047836 */ /* 0x000fe20000000000 */
[----:B------:R-:W-:-:S05]  /*0270*/  LOP3.LUT R2, R2, 0x3, RZ, 0xc0, !PT ;  /* 0x0000000302027812 */ /* 0x000fca00078ec0ff */
[----:B------:R-:W-:Y:S01]  /*0280*/  IMAD.MOV R6, RZ, RZ, -R2 ;  /* 0x000000ffff067224 */ /* 0x000fe200078e0a02 */
[----:B0-----:R-:W-:-:S04]  /*0290*/  LEA R4, R5, R4, 0x18 ;  /* 0x0000000405047211 */ /* 0x001fc800078ec0ff */
[----:B------:R-:W-:Y:S01]  /*02a0*/  LEA R5, R3, R4, 0x2 ;  /* 0x0000000403057211 */ /* 0x000fe200078e10ff */
[----:B------:R-:W-:-:S07]  /*02b0*/  IMAD R3, R2, R0, R3 ;  /* 0x0000000002037224 */ /* 0x000fce00078e0203 */
.L_x_26:
[----:B------:R-:W-:Y:S01]  /*02c0*/  VIADD R6, R6, 0x1 ;  /* 0x0000000106067836 */ /* 0x000fe20000000000 */
[----:B------:R0:W-:Y:S04]  /*02d0*/  ATOMS.POPC.INC.32 RZ, [R5+URZ] ;  /* 0x0000000005ff7f8c */ /* 0x0001e8000d8000ff */
[----:B------:R-:W-:Y:S01]  /*02e0*/  ISETP.NE.AND P0, PT, R6, RZ, PT ;  /* 0x000000ff0600720c */ /* 0x000fe20003f05270 */
[----:B-1----:R1:W-:Y:S01]  /*02f0*/  ATOMS.POPC.INC.32 RZ, [R4+URZ] ;  /* 0x0000000004ff7f8c */ /* 0x0023e2000d8000ff */
[----:B0-----:R-:W-:-:S03]  /*0300*/  IMAD R5, R0, 0x4, R5 ;  /* 0x0000000400057824 */ /* 0x001fc600078e0205 */
[----:B------:R1:W-:Y:S08]  /*0310*/  ATOMS.POPC.INC.32 RZ, [R4+URZ] ;  /* 0x0000000004ff7f8c */ /* 0x0003f0000d8000ff */
[----:B------:R-:W-:Y:S05]  /*0320*/  @P0 BRA `(.L_x_26) ;  /* 0xfffffffc00e40947 */ /* 0x000fea000383ffff */
.L_x_25:
[----:B------:R-:W-:Y:S05]  /*0330*/  BSYNC.RECONVERGENT B1 ;  /* 0x0000000000017941 */ /* 0x000fea0003800200 */
.L_x_24:
[----:B------:R-:W-:Y:S05]  /*0340*/  @!P1 BRA `(.L_x_23) ;  /* 0x0000000000609947 */ /* 0x000fea0003800000 */
[----:B------:R-:W0:Y:S01]  /*0350*/  S2R R5, SR_CgaCtaId ;  /* 0x0000000000057919 */ /* 0x000e220000008800 */
[----:B------:R-:W-:-:S05]  /*0360*/  MOV R2, 0x400 ;  /* 0x0000040000027802 */ /* 0x000fca0000000f00 */
[----:B------:R-:W-:-:S05]  /*0370*/  VIADD R2, R2, 0x10 ;  /* 0x0000001002027836 */ /* 0x000fca0000000000 */
[----:B0-----:R-:W-:-:S04]  /*0380*/  LEA R8, R5, R2, 0x18 ;  /* 0x0000000205087211 */ /* 0x001fc800078ec0ff */
[----:B------:R-:W-:-:S07]  /*0390*/  LEA R5, R3, R8, 0x2 ;  /* 0x0000000803057211 */ /* 0x000fce00078e10ff */
.L_x_27:
[C---:B------:R-:W-:Y:S01]  /*03a0*/  LEA R3, R0.reuse, R3, 0x2 ;  /* 0x0000000300037211 */ /* 0x040fe200078e10ff */
[C-C-:B--2---:R-:W-:Y:S01]  /*03b0*/  IMAD R2, R0.reuse, 0x4, R5.reuse ;  /* 0x0000000400027824 */ /* 0x144fe200078e0205 */
[----:B------:R0:W-:Y:S01]  /*03c0*/  ATOMS.POPC.INC.32 RZ, [R5+URZ] ;  /* 0x0000000005ff7f8c */ /* 0x0001e2000d8000ff */
[C-C-:B-1----:R-:W-:Y:S01]  /*03d0*/  IMAD R4, R0.reuse, 0x8, R5.reuse ;  /* 0x0000000800047824 */ /* 0x142fe200078e0205 */
[----:B------:R-:W-:Y:S01]  /*03e0*/  ISETP.GE.U32.AND P0, PT, R3, 0x40, PT ;  /* 0x000000400300780c */ /* 0x000fe20003f06070 */
[C-C-:B------:R-:W-:Y:S01]  /*03f0*/  IMAD R6, R0.reuse, 0xc, R5.reuse ;  /* 0x0000000c00067824 */ /* 0x140fe200078e0205 */
[----:B------:R2:W-:Y:S04]  /*0400*/  ATOMS.POPC.INC.32 RZ, [R8+URZ] ;  /* 0x0000000008ff7f8c */ /* 0x0005e8000d8000ff */
[----:B------:R2:W-:Y:S01]  /*0410*/  ATOMS.POPC.INC.32 RZ, [R8+URZ] ;  /* 0x0000000008ff7f8c */ /* 0x0005e2000d8000ff */
[----:B0-----:R-:W-:-:S03]  /*0420*/  IMAD R5, R0, 0x10, R5 ;  /* 0x0000001000057824 */ /* 0x001fc600078e0205 */
[----:B------:R2:W-:Y:S04]  /*0430*/  ATOMS.POPC.INC.32 RZ, [R2+URZ] ;  /* 0x0000000002ff7f8c */ /* 0x0005e8000d8000ff */
[----:B------:R2:W-:Y:S04]  /*0440*/  ATOMS.POPC.INC.32 RZ, [R8+URZ] ;  /* 0x0000000008ff7f8c */ /* 0x0005e8000d8000ff */
[----:B------:R2:W-:Y:S04]  /*0450*/  ATOMS.POPC.INC.32 RZ, [R8+URZ] ;  /* 0x0000000008ff7f8c */ /* 0x0005e8000d8000ff */
[----:B------:R2:W-:Y:S04]  /*0460*/  ATOMS.POPC.INC.32 RZ, [R4+URZ] ;  /* 0x0000000004ff7f8c */ /* 0x0005e8000d8000ff */
[----:B------:R2:W-:Y:S04]  /*0470*/  ATOMS.POPC.INC.32 RZ, [R8+URZ] ;  /* 0x0000000008ff7f8c */ /* 0x0005e8000d8000ff */
[----:B------:R2:W-:Y:S04]  /*0480*/  ATOMS.POPC.INC.32 RZ, [R8+URZ] ;  /* 0x0000000008ff7f8c */ /* 0x0005e8000d8000ff */
[----:B------:R2:W-:Y:S04]  /*0490*/  ATOMS.POPC.INC.32 RZ, [R6+URZ] ;  /* 0x0000000006ff7f8c */ /* 0x0005e8000d8000ff */
[----:B------:R2:W-:Y:S04]  /*04a0*/  ATOMS.POPC.INC.32 RZ, [R8+URZ] ;  /* 0x0000000008ff7f8c */ /* 0x0005e8000d8000ff */
[----:B------:R2:W-:Y:S01]  /*04b0*/  ATOMS.POPC.INC.32 RZ, [R8+URZ] ;  /* 0x0000000008ff7f8c */ /* 0x0005e2000d8000ff */
[----:B------:R-:W-:Y:S05]  /*04c0*/  @!P0 BRA `(.L_x_27) ;  /* 0xfffffffc00b48947 */ /* 0x000fea000383ffff */
.L_x_23:
[----:B------:R-:W-:Y:S05]  /*04d0*/  BSYNC.RECONVERGENT B0 ;  /* 0x0000000000007941 */ /* 0x000fea0003800200 */
.L_x_22:
[----:B------:R-:W0:Y:S01]  /*04e0*/  S2UR UR5, SR_CgaCtaId ;  /* 0x00000000000579c3 */ /* 0x000e220000008800 */
[----:B------:R-:W-:Y:S02]  /*04f0*/  UMOV UR4, 0x400 ;  /* 0x0000040000047882 */ /* 0x000fe40000000000 */
[----:B0-----:R-:W-:-:S09]  /*0500*/  ULEA UR4, UR5, UR4, 0x18 ;  /* 0x0000000405047291 */ /* 0x001fd2000f8ec0ff */
[----:B------:R-:W-:Y:S04]  /*0510*/  ATOMS.POPC.INC.32 RZ, [UR4] ;  /* 0x00000000ffff7f8c */ /* 0x000fe8000d800004 */
[----:B------:R-:W-:Y:S04]  /*0520*/  ATOMS.POPC.INC.32 RZ, [UR4] ;  /* 0x00000000ffff7f8c */ /* 0x000fe8000d800004 */
[----:B------:R-:W-:Y:S01]  /*0530*/  ATOMS.POPC.INC.32 RZ, [UR4] ;  /* 0x00000000ffff7f8c */ /* 0x000fe2000d800004 */
[----:B------:R-:W-:Y:S05]  /*0540*/  EXIT ;  /* 0x000000000000794d */ /* 0x000fea0003800000 */
.L_x_28:
        /* <DEDUP_REMOVED lines=11> */
.L_x_54:


//--------------------- .text._Z3foov             --------------------------
	.section	.text._Z3foov,"ax",@progbits
	.align	128
        .global         _Z3foov
        .type           _Z3foov,@function
        .size           _Z3foov,(.L_x_55 - _Z3foov)
        .other          _Z3foov,@"STO_CUDA_ENTRY STV_DEFAULT"
_Z3foov:
.text._Z3foov:
        /* <DEDUP_REMOVED lines=44> */
.L_x_33:
[----:B------:R-:W-:Y:S01]  /*02c0*/  VIADD R6, R6, 0x1 ;  /* 0x0000000106067836 */ /* 0x000fe20000000000 */
[----:B------:R0:W-:Y:S04]  /*02d0*/  ATOMS.POPC.INC.32 RZ, [R5+URZ] ;  /* 0x0000000005ff7f8c */ /* 0x0001e8000d8000ff */
[----:B------:R-:W-:Y:S01]  /*02e0*/  ISETP.NE.AND P0, PT, R6, RZ, PT ;  /* 0x000000ff0600720c */ /* 0x000fe20003f05270 */
[----:B------:R1:W-:Y:S01]  /*02f0*/  ATOMS.POPC.INC.32 RZ, [R4+URZ] ;  /* 0x0000000004ff7f8c */ /* 0x0003e2000d8000ff */
[----:B0-----:R-:W-:-:S11]  /*0300*/  IMAD R5, R0, 0x4, R5 ;  /* 0x0000000400057824 */ /* 0x001fd600078e0205 */
[----:B-1----:R-:W-:Y:S05]  /*0310*/  @P0 BRA `(.L_x_33) ;  /* 0xfffffffc00e80947 */ /* 0x002fea000383ffff */
.L_x_32:
[----:B------:R-:W-:Y:S05]  /*0320*/  BSYNC.RECONVERGENT B1 ;  /* 0x0000000000017941 */ /* 0x000fea0003800200 */
.L_x_31:
[----:B------:R-:W-:Y:S05]  /*0330*/  @!P1 BRA `(.L_x_30) ;  /* 0x0000000000509947 */ /* 0x000fea0003800000 */
[----:B------:R-:W0:Y:S01]  /*0340*/  S2R R5, SR_CgaCtaId ;  /* 0x0000000000057919 */ /* 0x000e220000008800 */
[----:B------:R-:W-:-:S05]  /*0350*/  MOV R2, 0x400 ;  /* 0x0000040000027802 */ /* 0x000fca0000000f00 */
[----:B------:R-:W-:-:S05]  /*0360*/  VIADD R2, R2, 0x10 ;  /* 0x0000001002027836 */ /* 0x000fca0000000000 */
[----:B0-----:R-:W-:-:S04]  /*0370*/  LEA R8, R5, R2, 0x18 ;  /* 0x0000000205087211 */ /* 0x001fc800078ec0ff */
[----:B------:R-:W-:-:S07]  /*0380*/  LEA R5, R3, R8, 0x2 ;  /* 0x0000000803057211 */ /* 0x000fce00078e10ff */
.L_x_34:
[C---:B------:R-:W-:Y:S01]  /*0390*/  LEA R3, R0.reuse, R3, 0x2 ;  /* 0x0000000300037211 */ /* 0x040fe200078e10ff */
[C-C-:B-1----:R-:W-:Y:S01]  /*03a0*/  IMAD R2, R0.reuse, 0x4, R5.reuse ;  /* 0x0000000400027824 */ /* 0x142fe200078e0205 */
[----:B------:R0:W-:Y:S01]  /*03b0*/  ATOMS.POPC.INC.32 RZ, [R5+URZ] ;  /* 0x0000000005ff7f8c */ /* 0x0001e2000d8000ff */
[C-C-:B------:R-:W-:Y:S01]  /*03c0*/  IMAD R4, R0.reuse, 0x8, R5.reuse ;  /* 0x0000000800047824 */ /* 0x140fe200078e0205 */
        /* <DEDUP_REMOVED lines=9> */
[----:B------:R1:W-:Y:S01]  /*0460*/  ATOMS.POPC.INC.32 RZ, [R8+URZ] ;  /* 0x0000000008ff7f8c */ /* 0x0003e2000d8000ff */
[----:B------:R-:W-:Y:S05]  /*0470*/  @!P0 BRA `(.L_x_34) ;  /* 0xfffffffc00c48947 */ /* 0x000fea000383ffff */
.L_x_30:
[----:B------:R-:W-:Y:S05]  /*0480*/  BSYNC.RECONVERGENT B0 ;  /* 0x0000000000007941 */ /* 0x000fea0003800200 */
.L_x_29:
[----:B------:R-:W0:Y:S01]  /*0490*/  S2UR UR5, SR_CgaCtaId ;  /* 0x00000000000579c3 */ /* 0x000e220000008800 */
[----:B------:R-:W-:Y:S02]  /*04a0*/  UMOV UR4, 0x400 ;  /* 0x0000040000047882 */ /* 0x000fe40000000000 */
[----:B0-----:R-:W-:-:S09]  /*04b0*/  ULEA UR4, UR5, UR4, 0x18 ;  /* 0x0000000405047291 */ /* 0x001fd2000f8ec0ff */
[----:B------:R-:W-:Y:S01]  /*04c0*/  ATOMS.POPC.INC.32 RZ, [UR4] ;  /* 0x00000000ffff7f8c */ /* 0x000fe2000d800004 */
[----:B------:R-:W-:Y:S05]  /*04d0*/  EXIT ;  /* 0x000000000000794d */ /* 0x000fea0003800000 */
.L_x_35:
        /* <DEDUP_REMOVED lines=10> */
.L_x_55:


//--------------------- .text._Z4testIdEvPT_      --------------------------
	.section	.text._Z4testIdEvPT_,"ax",@progbits
	.align	128
        .global         _Z4testIdEvPT_
        .type           _Z4testIdEvPT_,@function
        .size           _Z4testIdEvPT_,(.L_x_56 - _Z4testIdEvPT_)
        .other          _Z4testIdEvPT_,@"STO_CUDA_ENTRY STV_DEFAULT"
_Z4testIdEvPT_:
.text._Z4testIdEvPT_:
[----:B------:R-:W-:Y:S01]  /*0000*/  LDC R1, c[0x0][0x37c] ;  /* 0x0000df00ff017b82 */ /* 0x000fe20000000800 */
[----:B------:R-:W0:Y:S07]  /*0010*/  S2R R2, SR_TID.X ;  /* 0x0000000000027919 */ /* 0x000e2e0000002100 */
[----:B------:R-:W1:Y:S01]  /*0020*/  LDC.64 R4, c[0x0][0x380] ;  /* 0x0000e000ff047b82 */ /* 0x000e620000000a00 */
[----:B------:R-:W1:Y:S01]  /*0030*/  LDCU.64 UR4, c[0x0][0x358] ;  /* 0x00006b00ff0477ac */ /* 0x000e620008000a00 */
[----:B0-----:R-:W1:Y:S02]  /*0040*/  I2F.F64.U32 R2, R2 ;  /* 0x0000000200027312 */ /* 0x001e640000201800 */
[----:B-1----:R-:W-:Y:S01]  /*0050*/  REDG.E.ADD.F64.RN.STRONG.GPU desc[UR4][R4.64], R2 ;  /* 0x00000002040079a6 */ /* 0x002fe2000c12ff04 */
[----:B------:R-:W-:Y:S05]  /*0060*/  EXIT ;  /* 0x000000000000794d */ /* 0x000fea0003800000 */
.L_x_36:
        /* <DEDUP_REMOVED lines=9> */
.L_x_56:


//--------------------- .text._Z4testIfEvPT_      --------------------------
	.section	.text._Z4testIfEvPT_,"ax",@progbits
	.align	128
        .global         _Z4testIfEvPT_
        .type           _Z4testIfEvPT_,@function
        .size           _Z4testIfEvPT_,(.L_x_57 - _Z4testIfEvPT_)
        .other          _Z4testIfEvPT_,@"STO_CUDA_ENTRY STV_DEFAULT"
_Z4testIfEvPT_:
.text._Z4testIfEvPT_:
[----:B------:R-:W-:Y:S01]  /*0000*/  LDC R1, c[0x0][0x37c] ;  /* 0x0000df00ff017b82 */ /* 0x000fe20000000800 */
[----:B------:R-:W0:Y:S01]  /*0010*/  S2R R7, SR_TID.X ;  /* 0x0000000000077919 */ /* 0x000e220000002100 */
[----:B------:R-:W1:Y:S06]  /*0020*/  LDCU.64 UR4, c[0x0][0x380] ;  /* 0x00007000ff0477ac */ /* 0x000e6c0008000a00 */
[----:B------:R-:W2:Y:S01]  /*0030*/  LDC.64 R2, c[0x0][0x380] ;  /* 0x0000e000ff027b82 */ /* 0x000ea20000000a00 */
[----:B------:R-:W2:Y:S01]  /*0040*/  LDCU.64 UR6, c[0x0][0x358] ;  /* 0x00006b00ff0677ac */ /* 0x000ea20008000a00 */
[----:B-1----:R-:W-:-:S04]  /*0050*/  UIADD3 UR4, UP0, UPT, UR4, 0x8, URZ ;  /* 0x0000000804047890 */ /* 0x002fc8000ff1e0ff */
[----:B------:R-:W-:Y:S02]  /*0060*/  UIADD3.X UR5, UPT, UPT, URZ, UR5, URZ, UP0, !UPT ;  /* 0x00000005ff057290 */ /* 0x000fe400087fe4ff */
[----:B------:R-:W-:-:S04]  /*0070*/  IMAD.U32 R4, RZ, RZ, UR4 ;  /* 0x00000004ff047e24 */ /* 0x000fc8000f8e00ff */
[----:B------:R-:W-:Y:S02]  /*0080*/  MOV R5, UR5 ;  /* 0x0000000500057c02 */ /* 0x000fe40008000f00 */
[----:B0-----:R-:W-:-:S05]  /*0090*/  I2FP.F32.U32 R7, R7 ;  /* 0x0000000700077245 */ /* 0x001fca0000201000 */
[----:B--2---:R-:W-:Y:S04]  /*00a0*/  REDG.E.ADD.F32.FTZ.RN.STRONG.GPU desc[UR6][R2.64], R7 ;  /* 0x00000007020079a6 */ /* 0x004fe8000c12f306 */
[----:B------:R-:W-:Y:S01]  /*00b0*/  ATOMG.E.EXCH.STRONG.GPU PT, RZ, desc[UR6][R4.64], R7 ;  /* 0x8000000704ff79a8 */ /* 0x000fe2000c1ef106 */
[----:B------:R-:W-:Y:S05]  /*00c0*/  EXIT ;  /* 0x000000000000794d */ /* 0x000fea0003800000 */
.L_x_37:
        /* <DEDUP_REMOVED lines=11> */
.L_x_57:


//--------------------- .text._Z4testIyEvPT_      --------------------------
	.section	.text._Z4testIyEvPT_,"ax",@progbits
	.align	128
        .global         _Z4testIyEvPT_
        .type           _Z4testIyEvPT_,@function
        .size           _Z4testIyEvPT_,(.L_x_58 - _Z4testIyEvPT_)
        .other          _Z4testIyEvPT_,@"STO_CUDA_ENTRY STV_DEFAULT"
_Z4testIyEvPT_:
.text._Z4testIyEvPT_:
[----:B------:R-:W-:Y:S01]  /*0000*/  LDC R1, c[0x0][0x37c] ;  /* 0x0000df00ff017b82 */ /* 0x000fe20000000800 */
[----:B------:R-:W0:Y:S01]  /*0010*/  S2R R10, SR_TID.X ;  /* 0x00000000000a7919 */ /* 0x000e220000002100 */
[----:B------:R-:W1:Y:S06]  /*0020*/  LDCU.64 UR4, c[0x0][0x380] ;  /* 0x00007000ff0477ac */ /* 0x000e6c0008000a00 */
[----:B------:R-:W2:Y:S01]  /*0030*/  LDC.64 R2, c[0x0][0x380] ;  /* 0x0000e000ff027b82 */ /* 0x000ea20000000a00 */
[----:B------:R-:W-:Y:S01]  /*0040*/  HFMA2 R11, -RZ, RZ, 0, 0 ;  /* 0x00000000ff0b7431 */ /* 0x000fe200000001ff */
[----:B------:R-:W2:Y:S01]  /*0050*/  LDCU.64 UR6, c[0x0][0x358] ;  /* 0x00006b00ff0677ac */ /* 0x000ea20008000a00 */
[----:B-1----:R-:W-:-:S04]  /*0060*/  UIADD3 UR4, UP0, UPT, UR4, 0x10, URZ ;  /* 0x0000001004047890 */ /* 0x002fc8000ff1e0ff */
[----:B------:R-:W-:Y:S02]  /*0070*/  UIADD3.X UR5, UPT, UPT, URZ, UR5, URZ, UP0, !UPT ;  /* 0x00000005ff057290 */ /* 0x000fe400087fe4ff */
[----:B------:R-:W-:-:S04]  /*0080*/  IMAD.U32 R4, RZ, RZ, UR4 ;  /* 0x00000004ff047e24 */ /* 0x000fc8000f8e00ff */
[----:B------:R-:W-:Y:S02]  /*0090*/  MOV R5, UR5 ;  /* 0x0000000500057c02 */ /* 0x000fe40008000f00 */
[----:B0-----:R-:W-:Y:S01]  /*00a0*/  IADD3 R8, P0, PT, R10, -0x1, RZ ;  /* 0xffffffff0a087810 */ /* 0x001fe20007f1e0ff */
[----:B--2---:R-:W-:Y:S04]  /*00b0*/  REDG.E.ADD.64.STRONG.GPU desc[UR6][R2.64], R10 ;  /* 0x0000000a0200798e */ /* 0x004fe8000c12e506 */
[----:B------:R-:W-:Y:S01]  /*00c0*/  IMAD.X R9, RZ, RZ, -0x1, P0 ;  /* 0xffffffffff097424 */ /* 0x000fe200000e06ff */
[----:B------:R-:W-:Y:S04]  /*00d0*/  ATOMG.E.EXCH.64.STRONG.GPU PT, RZ, desc[UR6][R4.64], R10 ;  /* 0x8000000a04ff79a8 */ /* 0x000fe8000c1ef506 */
[----:B------:R-:W-:Y:S01]  /*00e0*/  ATOMG.E.CAS.64.STRONG.GPU PT, RZ, [R4+0x28], R8, R10 ;  /* 0x0000280804ff73a9 */ /* 0x000fe200001ee50a */
[----:B------:R-:W-:Y:S05]  /*00f0*/  EXIT ;  /* 0x000000000000794d */ /* 0x000fea0003800000 */
.L_x_38:
        /* <DEDUP_REMOVED lines=16> */
.L_x_58:


//--------------------- .nv.shared._Z4testIjEvPT_ --------------------------
	.section	.nv.shared._Z4testIjEvPT_,"aw",@nobits
	.sectionflags	@""
	.align	16
	.zero		1024


//--------------------- .nv.shared.reserved.0     --------------------------
	.section	.nv.shared.reserved.0,"aw",@nobits
	.weak		__nv_reservedSMEM_offset_0_alias
	.size		__nv_reservedSMEM_offset_0_alias, 0, 64
	.other		__nv_reservedSMEM_offset_0_alias,@"STO_CUDA_RESERVED_SHARED STV_DEFAULT"
__nv_reservedSMEM_offset_0_alias:
	.zero		0
	.zero		64


//--------------------- .nv.global                --------------------------
	.section	.nv.global,"aw",@nobits
	.align	4
.nv.global:
	.type		g_mutex,@object
	.size		g_mutex,(d_error - g_mutex)
g_mutex:
	.zero		4
	.type		d_error,@object
	.size		d_error,(dmem - d_error)
d_error:
	.zero		4
	.type		dmem,@object
	.size		dmem,(.L_1 - dmem)
dmem:
	.zero		400
.L_1:


//--------------------- .nv.shared._Z4testIiEvPT_ --------------------------
	.section	.nv.shared._Z4testIiEvPT_,"aw",@nobits
	.sectionflags	@""
	.align	16
	.zero		1024


//--------------------- .nv.shared._Z18histogram256Kernelv --------------------------
	.section	.nv.shared._Z18histogram256Kernelv,"aw",@nobits
	.sectionflags	@""
	.align	16
.nv.shared._Z18histogram256Kernelv:
	.zero		1424


//--------------------- .nv.shared._Z26vlc_encode_kernel_sm64huffv --------------------------
	.section	.nv.shared._Z26vlc_encode_kernel_sm64huffv,"aw",@nobits
	.sectionflags	@""
	.align	16
	.zero		1024


//--------------------- .nv.shared._Z10mykernel_1PhlPj --------------------------
	.section	.nv.shared._Z10mykernel_1PhlPj,"aw",@nobits
	.sectionflags	@""
	.align	16
.nv.shared._Z10mykernel_1PhlPj:
	.zero		2048


//--------------------- .nv.shared._Z8mykernelPj  --------------------------
	.section	.nv.shared._Z8mykernelPj,"aw",@nobits
	.sectionflags	@""
	.align	16
	.zero		1024


//--------------------- .nv.shared._Z1kv          --------------------------
	.section	.nv.shared._Z1kv,"aw",@nobits
	.sectionflags	@""
	.align	16
	.zero		1024


//--------------------- .nv.shared._Z8kernel_2Pj  --------------------------
	.section	.nv.shared._Z8kernel_2Pj,"aw",@nobits
	.sectionflags	@""
	.align	16
	.zero		1024


//--------------------- .nv.shared._Z8kernel_1Pj  --------------------------
	.section	.nv.shared._Z8kernel_1Pj,"aw",@nobits
	.sectionflags	@""
	.align	16
	.zero		1024


//--------------------- .nv.shared._Z6kernelPj    --------------------------
	.section	.nv.shared._Z6kernelPj,"aw",@nobits
	.sectionflags	@""
	.align	16
	.zero		1024


//--------------------- .nv.shared._Z5foo_7i      --------------------------
	.section	.nv.shared._Z5foo_7i,"aw",@nobits
	.sectionflags	@""
	.align	16
	.zero		1024


//--------------------- .nv.shared._Z5foo_6v      --------------------------
	.section	.nv.shared._Z5foo_6v,"aw",@nobits
	.sectionflags	@""
	.align	16
	.zero		1024


//--------------------- .nv.shared._Z5foo_5v      --------------------------
	.section	.nv.shared._Z5foo_5v,"aw",@nobits
	.sectionflags	@""
	.align	16
	.zero		1024


//--------------------- .nv.shared._Z5foo_4v      --------------------------
	.section	.nv.shared._Z5foo_4v,"aw",@nobits
	.sectionflags	@""
	.align	16
	.zero		1024


//--------------------- .nv.shared._Z5foo_3v      --------------------------
	.section	.nv.shared._Z5foo_3v,"aw",@nobits
	.sectionflags	@""
	.align	16
.nv.shared._Z5foo_3v:
	.zero		1040


//--------------------- .nv.shared._Z5foo_2v      --------------------------
	.section	.nv.shared._Z5foo_2v,"aw",@nobits
	.sectionflags	@""
	.align	16
.nv.shared._Z5foo_2v:
	.zero		1040


//--------------------- .nv.shared._Z3foov        --------------------------
	.section	.nv.shared._Z3foov,"aw",@nobits
	.sectionflags	@""
	.align	16
.nv.shared._Z3foov:
	.zero		1040


//--------------------- .nv.shared._Z4testIdEvPT_ --------------------------
	.section	.nv.shared._Z4testIdEvPT_,"aw",@nobits
	.sectionflags	@""
	.align	16
	.zero		1024


//--------------------- .nv.shared._Z4testIfEvPT_ --------------------------
	.section	.nv.shared._Z4testIfEvPT_,"aw",@nobits
	.sectionflags	@""
	.align	16
	.zero		1024


//--------------------- .nv.shared._Z4testIyEvPT_ --------------------------
	.section	.nv.shared._Z4testIyEvPT_,"aw",@nobits
	.sectionflags	@""
	.align	16
	.zero		1024


//--------------------- .nv.constant0._Z4testIjEvPT_ --------------------------
	.section	.nv.constant0._Z4testIjEvPT_,"a",@progbits
	.sectionflags	@""
	.align	4
.nv.constant0._Z4testIjEvPT_:
	.zero		904


//--------------------- .nv.constant0._Z4testIiEvPT_ --------------------------
	.section	.nv.constant0._Z4testIiEvPT_,"a",@progbits
	.sectionflags	@""
	.align	4
.nv.constant0._Z4testIiEvPT_:
	.zero		904


//--------------------- .nv.constant0._Z18histogram256Kernelv --------------------------
	.section	.nv.constant0._Z18histogram256Kernelv,"a",@progbits
	.sectionflags	@""
	.align	4
.nv.constant0._Z18histogram256Kernelv:
	.zero		896


//--------------------- .nv.constant0._Z26vlc_encode_kernel_sm64huffv --------------------------
	.section	.nv.constant0._Z26vlc_encode_kernel_sm64huffv,"a",@progbits
	.sectionflags	@""
	.align	4
.nv.constant0._Z26vlc_encode_kernel_sm64huffv:
	.zero		896


//--------------------- .nv.constant0._Z10mykernel_1PhlPj --------------------------
	.section	.nv.constant0._Z10mykernel_1PhlPj,"a",@progbits
	.sectionflags	@""
	.align	4
.nv.constant0._Z10mykernel_1PhlPj:
	.zero		920


//--------------------- .nv.constant0._Z8mykernelPj --------------------------
	.section	.nv.constant0._Z8mykernelPj,"a",@progbits
	.sectionflags	@""
	.align	4
.nv.constant0._Z8mykernelPj:
	.zero		904


//--------------------- .nv.constant0._Z1kv       --------------------------
	.section	.nv.constant0._Z1kv,"a",@progbits
	.sectionflags	@""
	.align	4
.nv.constant0._Z1kv:
	.zero		896


//--------------------- .nv.constant0._Z8kernel_2Pj --------------------------
	.section	.nv.constant0._Z8kernel_2Pj,"a",@progbits
	.sectionflags	@""
	.align	4
.nv.constant0._Z8kernel_2Pj:
	.zero		904


//--------------------- .nv.constant0._Z8kernel_1Pj --------------------------
	.section	.nv.constant0._Z8kernel_1Pj,"a",@progbits
	.sectionflags	@""
	.align	4
.nv.constant0._Z8kernel_1Pj:
	.zero		904


//--------------------- .nv.constant0._Z6kernelPj --------------------------
	.section	.nv.constant0._Z6kernelPj,"a",@progbits
	.sectionflags	@""
	.align	4
.nv.constant0._Z6kernelPj:
	.zero		904


//--------------------- .nv.constant0._Z5foo_7i   --------------------------
	.section	.nv.constant0._Z5foo_7i,"a",@progbits
	.sectionflags	@""
	.align	4
.nv.constant0._Z5foo_7i:
	.zero		900


//--------------------- .nv.constant0._Z5foo_6v   --------------------------
	.section	.nv.constant0._Z5foo_6v,"a",@progbits
	.sectionflags	@""
	.align	4
.nv.constant0._Z5foo_6v:
	.zero		896


//--------------------- .nv.constant0._Z5foo_5v   --------------------------
	.section	.nv.constant0._Z5foo_5v,"a",@progbits
	.sectionflags	@""
	.align	4
.nv.constant0._Z5foo_5v:
	.zero		896


//--------------------- .nv.constant0._Z5foo_4v   --------------------------
	.section	.nv.constant0._Z5foo_4v,"a",@progbits
	.sectionflags	@""
	.align	4
.nv.constant0._Z5foo_4v:
	.zero		896


//--------------------- .nv.constant0._Z5foo_3v   --------------------------
	.section	.nv.constant0._Z5foo_3v,"a",@progbits
	.sectionflags	@""
	.align	4
.nv.constant0._Z5foo_3v:
	.zero		896


//--------------------- .nv.constant0._Z5foo_2v   --------------------------
	.section	.nv.constant0._Z5foo_2v,"a",@progbits
	.sectionflags	@""
	.align	4
.nv.constant0._Z5foo_2v:
	.zero		896


//--------------------- .nv.constant0._Z3foov     --------------------------
	.section	.nv.constant0._Z3foov,"a",@progbits
	.sectionflags	@""
	.align	4
.nv.constant0._Z3foov:
	.zero		896


//--------------------- .nv.constant0._Z4testIdEvPT_ --------------------------
	.section	.nv.constant0._Z4testIdEvPT_,"a",@progbits
	.sectionflags	@""
	.align	4
.nv.constant0._Z4testIdEvPT_:
	.zero		904


//--------------------- .nv.constant0._Z4testIfEvPT_ --------------------------
	.section	.nv.constant0._Z4testIfEvPT_,"a",@progbits
	.sectionflags	@""
	.align	4
.nv.constant0._Z4testIfEvPT_:
	.zero		904


//--------------------- .nv.constant0._Z4testIyEvPT_ --------------------------
	.section	.nv.constant0._Z4testIyEvPT_,"a",@progbits
	.sectionflags	@""
	.align	4
.nv.constant0._Z4testIyEvPT_:
	.zero		904


//--------------------- SYMBOLS --------------------------

	.type		.nv.reservedSmem.offset0,@object
	.size		.nv.reservedSmem.offset0,0x4
	.type		.nv.reservedSmem.cap,@object
	.size		.nv.reservedSmem.cap,0x4
